//
// Generated by NVIDIA NVVM Compiler
//
// Compiler Build ID: CL-36424714
// Cuda compilation tools, release 13.0, V13.0.88
// Based on NVVM 20.0.0
//

.version 9.0
.target sm_100
.address_size 64

	// .globl	_Z4reLUPPfS0_
.func  (.param .b64 func_retval0) __internal_accurate_pow
(
	.param .b64 __internal_accurate_pow_param_0
)
;
// _ZZ7softmaxPfS_E3sum has been demoted

.visible .entry _Z4reLUPPfS0_(
	.param .u64 .ptr .align 1 _Z4reLUPPfS0__param_0,
	.param .u64 .ptr .align 1 _Z4reLUPPfS0__param_1
)
{
	.reg .b32 	%r<9>;
	.reg .b32 	%f<3>;
	.reg .b64 	%rd<15>;

	ld.param.u64 	%rd1, [_Z4reLUPPfS0__param_0];
	ld.param.u64 	%rd2, [_Z4reLUPPfS0__param_1];
	cvta.to.global.u64 	%rd3, %rd2;
	cvta.to.global.u64 	%rd4, %rd1;
	mov.u32 	%r1, %ctaid.x;
	mov.u32 	%r2, %ntid.x;
	mov.u32 	%r3, %tid.x;
	mad.lo.s32 	%r4, %r1, %r2, %r3;
	mov.u32 	%r5, %ctaid.y;
	mov.u32 	%r6, %ntid.y;
	mov.u32 	%r7, %tid.y;
	mad.lo.s32 	%r8, %r5, %r6, %r7;
	mul.wide.s32 	%rd5, %r4, 8;
	add.s64 	%rd6, %rd4, %rd5;
	ld.global.u64 	%rd7, [%rd6];
	cvta.to.global.u64 	%rd8, %rd7;
	mul.wide.u32 	%rd9, %r8, 4;
	add.s64 	%rd10, %rd8, %rd9;
	ld.global.f32 	%f1, [%rd10];
	max.f32 	%f2, %f1, 0f00000000;
	add.s64 	%rd11, %rd3, %rd5;
	ld.global.u64 	%rd12, [%rd11];
	cvta.to.global.u64 	%rd13, %rd12;
	add.s64 	%rd14, %rd13, %rd9;
	st.global.f32 	[%rd14], %f2;
	ret;

}
	// .globl	_Z4tanhPPfS0_
.visible .entry _Z4tanhPPfS0_(
	.param .u64 .ptr .align 1 _Z4tanhPPfS0__param_0,
	.param .u64 .ptr .align 1 _Z4tanhPPfS0__param_1
)
{
	.reg .pred 	%p<3>;
	.reg .b32 	%r<9>;
	.reg .b32 	%f<17>;
	.reg .b64 	%rd<15>;

	ld.param.u64 	%rd1, [_Z4tanhPPfS0__param_0];
	ld.param.u64 	%rd2, [_Z4tanhPPfS0__param_1];
	cvta.to.global.u64 	%rd3, %rd2;
	cvta.to.global.u64 	%rd4, %rd1;
	mov.u32 	%r1, %ctaid.x;
	mov.u32 	%r2, %ntid.x;
	mov.u32 	%r3, %tid.x;
	mad.lo.s32 	%r4, %r1, %r2, %r3;
	mov.u32 	%r5, %ctaid.y;
	mov.u32 	%r6, %ntid.y;
	mov.u32 	%r7, %tid.y;
	mad.lo.s32 	%r8, %r5, %r6, %r7;
	mul.wide.s32 	%rd5, %r4, 8;
	add.s64 	%rd6, %rd4, %rd5;
	ld.global.u64 	%rd7, [%rd6];
	cvta.to.global.u64 	%rd8, %rd7;
	mul.wide.u32 	%rd9, %r8, 4;
	add.s64 	%rd10, %rd8, %rd9;
	ld.global.f32 	%f1, [%rd10];
	abs.f32 	%f2, %f1;
	mul.f32 	%f3, %f2, 0f4038AA3B;
	ex2.approx.ftz.f32 	%f4, %f3;
	add.f32 	%f5, %f4, 0f3F800000;
	rcp.approx.ftz.f32 	%f6, %f5;
	fma.rn.f32 	%f7, %f6, 0fC0000000, 0f3F800000;
	setp.ge.f32 	%p1, %f2, 0f41102CB4;
	selp.f32 	%f8, 0f3F800000, %f7, %p1;
	copysign.f32 	%f9, %f1, %f8;
	mul.f32 	%f10, %f1, %f1;
	fma.rn.f32 	%f11, %f10, 0f3C80F082, 0fBD563CAE;
	fma.rn.f32 	%f12, %f11, %f10, 0f3E085941;
	fma.rn.f32 	%f13, %f12, %f10, 0fBEAAA9ED;
	fma.rn.f32 	%f14, %f13, %f10, 0f00000000;
	fma.rn.f32 	%f15, %f14, %f1, %f1;
	setp.ge.f32 	%p2, %f2, 0f3F19999A;
	selp.f32 	%f16, %f9, %f15, %p2;
	add.s64 	%rd11, %rd3, %rd5;
	ld.global.u64 	%rd12, [%rd11];
	cvta.to.global.u64 	%rd13, %rd12;
	add.s64 	%rd14, %rd13, %rd9;
	st.global.f32 	[%rd14], %f16;
	ret;

}
	// .globl	_Z4PoolPPfS0_iii
.visible .entry _Z4PoolPPfS0_iii(
	.param .u64 .ptr .align 1 _Z4PoolPPfS0_iii_param_0,
	.param .u64 .ptr .align 1 _Z4PoolPPfS0_iii_param_1,
	.param .u32 _Z4PoolPPfS0_iii_param_2,
	.param .u32 _Z4PoolPPfS0_iii_param_3,
	.param .u32 _Z4PoolPPfS0_iii_param_4
)
{
	.reg .pred 	%p<29>;
	.reg .b32 	%r<79>;
	.reg .b32 	%f<176>;
	.reg .b64 	%rd<47>;
	.reg .b64 	%fd<11>;

	ld.param.u64 	%rd9, [_Z4PoolPPfS0_iii_param_0];
	ld.param.u64 	%rd8, [_Z4PoolPPfS0_iii_param_1];
	ld.param.u32 	%r38, [_Z4PoolPPfS0_iii_param_2];
	ld.param.u32 	%r39, [_Z4PoolPPfS0_iii_param_3];
	ld.param.u32 	%r40, [_Z4PoolPPfS0_iii_param_4];
	cvta.to.global.u64 	%rd1, %rd9;
	mov.u32 	%r41, %ctaid.x;
	mov.u32 	%r42, %ntid.x;
	mov.u32 	%r43, %tid.x;
	mad.lo.s32 	%r1, %r41, %r42, %r43;
	mov.u32 	%r44, %ctaid.y;
	mov.u32 	%r45, %ntid.y;
	mov.u32 	%r46, %tid.y;
	mad.lo.s32 	%r2, %r44, %r45, %r46;
	setp.ne.s32 	%p1, %r39, 0;
	mov.f32 	%f164, 0f00000000;
	@%p1 bra 	$L__BB2_2;
	mul.lo.s32 	%r47, %r40, %r1;
	mul.wide.s32 	%rd10, %r47, 8;
	add.s64 	%rd11, %rd1, %rd10;
	ld.global.u64 	%rd12, [%rd11];
	mul.lo.s32 	%r48, %r40, %r2;
	mul.wide.s32 	%rd13, %r48, 4;
	add.s64 	%rd14, %rd12, %rd13;
	ld.f32 	%f164, [%rd14];
$L__BB2_2:
	setp.lt.s32 	%p2, %r38, 1;
	@%p2 bra 	$L__BB2_35;
	mul.lo.s32 	%r3, %r40, %r1;
	mul.lo.s32 	%r4, %r40, %r2;
	setp.eq.s32 	%p3, %r39, 1;
	@%p3 bra 	$L__BB2_20;
	setp.ne.s32 	%p4, %r39, 0;
	@%p4 bra 	$L__BB2_35;
	and.b32  	%r5, %r38, 15;
	add.s32 	%r6, %r5, -1;
	and.b32  	%r7, %r38, 7;
	add.s32 	%r8, %r7, -1;
	and.b32  	%r9, %r38, 2147483632;
	and.b32  	%r10, %r38, 3;
	neg.s32 	%r11, %r9;
	mov.b32 	%r68, 0;
$L__BB2_6:
	setp.lt.u32 	%p15, %r38, 16;
	add.s32 	%r59, %r68, %r3;
	mul.wide.s32 	%rd26, %r59, 8;
	add.s64 	%rd2, %rd1, %rd26;
	mov.b32 	%r72, 0;
	@%p15 bra 	$L__BB2_9;
	ld.global.u64 	%rd27, [%rd2];
	add.s64 	%rd3, %rd27, 32;
	mov.u32 	%r69, %r4;
	mov.u32 	%r70, %r11;
$L__BB2_8:
	.pragma "nounroll";
	mul.wide.s32 	%rd28, %r69, 4;
	add.s64 	%rd29, %rd3, %rd28;
	ld.f32 	%f97, [%rd29+-32];
	max.f32 	%f98, %f164, %f97;
	ld.f32 	%f99, [%rd29+-28];
	max.f32 	%f100, %f98, %f99;
	ld.f32 	%f101, [%rd29+-24];
	max.f32 	%f102, %f100, %f101;
	ld.f32 	%f103, [%rd29+-20];
	max.f32 	%f104, %f102, %f103;
	ld.f32 	%f105, [%rd29+-16];
	max.f32 	%f106, %f104, %f105;
	ld.f32 	%f107, [%rd29+-12];
	max.f32 	%f108, %f106, %f107;
	ld.f32 	%f109, [%rd29+-8];
	max.f32 	%f110, %f108, %f109;
	ld.f32 	%f111, [%rd29+-4];
	max.f32 	%f112, %f110, %f111;
	ld.f32 	%f113, [%rd29];
	max.f32 	%f114, %f112, %f113;
	ld.f32 	%f115, [%rd29+4];
	max.f32 	%f116, %f114, %f115;
	ld.f32 	%f117, [%rd29+8];
	max.f32 	%f118, %f116, %f117;
	ld.f32 	%f119, [%rd29+12];
	max.f32 	%f120, %f118, %f119;
	ld.f32 	%f121, [%rd29+16];
	max.f32 	%f122, %f120, %f121;
	ld.f32 	%f123, [%rd29+20];
	max.f32 	%f124, %f122, %f123;
	ld.f32 	%f125, [%rd29+24];
	max.f32 	%f126, %f124, %f125;
	ld.f32 	%f127, [%rd29+28];
	max.f32 	%f164, %f126, %f127;
	add.s32 	%r70, %r70, 16;
	add.s32 	%r69, %r69, 16;
	setp.ne.s32 	%p16, %r70, 0;
	mov.u32 	%r72, %r9;
	@%p16 bra 	$L__BB2_8;
$L__BB2_9:
	setp.eq.s32 	%p17, %r5, 0;
	@%p17 bra 	$L__BB2_19;
	setp.lt.u32 	%p18, %r6, 7;
	@%p18 bra 	$L__BB2_12;
	ld.global.u64 	%rd30, [%rd2];
	add.s32 	%r60, %r72, %r4;
	mul.wide.s32 	%rd31, %r60, 4;
	add.s64 	%rd32, %rd30, %rd31;
	ld.f32 	%f129, [%rd32];
	max.f32 	%f130, %f164, %f129;
	ld.f32 	%f131, [%rd32+4];
	max.f32 	%f132, %f130, %f131;
	ld.f32 	%f133, [%rd32+8];
	max.f32 	%f134, %f132, %f133;
	ld.f32 	%f135, [%rd32+12];
	max.f32 	%f136, %f134, %f135;
	ld.f32 	%f137, [%rd32+16];
	max.f32 	%f138, %f136, %f137;
	ld.f32 	%f139, [%rd32+20];
	max.f32 	%f140, %f138, %f139;
	ld.f32 	%f141, [%rd32+24];
	max.f32 	%f142, %f140, %f141;
	ld.f32 	%f143, [%rd32+28];
	max.f32 	%f164, %f142, %f143;
	add.s32 	%r72, %r72, 8;
$L__BB2_12:
	setp.eq.s32 	%p19, %r7, 0;
	@%p19 bra 	$L__BB2_19;
	setp.lt.u32 	%p20, %r8, 3;
	@%p20 bra 	$L__BB2_15;
	ld.global.u64 	%rd33, [%rd2];
	add.s32 	%r61, %r72, %r4;
	mul.wide.s32 	%rd34, %r61, 4;
	add.s64 	%rd35, %rd33, %rd34;
	ld.f32 	%f145, [%rd35];
	max.f32 	%f146, %f164, %f145;
	ld.f32 	%f147, [%rd35+4];
	max.f32 	%f148, %f146, %f147;
	ld.f32 	%f149, [%rd35+8];
	max.f32 	%f150, %f148, %f149;
	ld.f32 	%f151, [%rd35+12];
	max.f32 	%f164, %f150, %f151;
	add.s32 	%r72, %r72, 4;
$L__BB2_15:
	setp.eq.s32 	%p21, %r10, 0;
	@%p21 bra 	$L__BB2_19;
	setp.eq.s32 	%p22, %r10, 1;
	ld.global.u64 	%rd36, [%rd2];
	add.s32 	%r62, %r72, %r4;
	mul.wide.s32 	%rd37, %r62, 4;
	add.s64 	%rd4, %rd36, %rd37;
	ld.f32 	%f152, [%rd4];
	max.f32 	%f164, %f164, %f152;
	@%p22 bra 	$L__BB2_19;
	setp.eq.s32 	%p23, %r10, 2;
	ld.f32 	%f153, [%rd4+4];
	max.f32 	%f164, %f164, %f153;
	@%p23 bra 	$L__BB2_19;
	ld.f32 	%f154, [%rd4+8];
	max.f32 	%f164, %f164, %f154;
$L__BB2_19:
	add.s32 	%r68, %r68, 1;
	setp.eq.s32 	%p24, %r68, %r38;
	@%p24 bra 	$L__BB2_35;
	bra.uni 	$L__BB2_6;
$L__BB2_20:
	and.b32  	%r23, %r38, 15;
	add.s32 	%r24, %r23, -1;
	and.b32  	%r25, %r38, 7;
	add.s32 	%r26, %r25, -1;
	and.b32  	%r27, %r38, 2147483632;
	and.b32  	%r28, %r38, 3;
	mov.b32 	%r74, 0;
$L__BB2_21:
	setp.lt.u32 	%p5, %r38, 16;
	add.s32 	%r51, %r74, %r3;
	mul.wide.s32 	%rd15, %r51, 8;
	add.s64 	%rd5, %rd1, %rd15;
	mov.b32 	%r77, 0;
	@%p5 bra 	$L__BB2_24;
	ld.global.u64 	%rd6, [%rd5];
	mov.b32 	%r75, 0;
$L__BB2_23:
	.pragma "nounroll";
	add.s32 	%r53, %r75, %r4;
	mul.wide.s32 	%rd16, %r53, 4;
	add.s64 	%rd17, %rd6, %rd16;
	ld.f32 	%f38, [%rd17];
	add.f32 	%f39, %f164, %f38;
	ld.f32 	%f40, [%rd17+4];
	add.f32 	%f41, %f39, %f40;
	ld.f32 	%f42, [%rd17+8];
	add.f32 	%f43, %f41, %f42;
	ld.f32 	%f44, [%rd17+12];
	add.f32 	%f45, %f43, %f44;
	ld.f32 	%f46, [%rd17+16];
	add.f32 	%f47, %f45, %f46;
	ld.f32 	%f48, [%rd17+20];
	add.f32 	%f49, %f47, %f48;
	ld.f32 	%f50, [%rd17+24];
	add.f32 	%f51, %f49, %f50;
	ld.f32 	%f52, [%rd17+28];
	add.f32 	%f53, %f51, %f52;
	ld.f32 	%f54, [%rd17+32];
	add.f32 	%f55, %f53, %f54;
	ld.f32 	%f56, [%rd17+36];
	add.f32 	%f57, %f55, %f56;
	ld.f32 	%f58, [%rd17+40];
	add.f32 	%f59, %f57, %f58;
	ld.f32 	%f60, [%rd17+44];
	add.f32 	%f61, %f59, %f60;
	ld.f32 	%f62, [%rd17+48];
	add.f32 	%f63, %f61, %f62;
	ld.f32 	%f64, [%rd17+52];
	add.f32 	%f65, %f63, %f64;
	ld.f32 	%f66, [%rd17+56];
	add.f32 	%f67, %f65, %f66;
	ld.f32 	%f68, [%rd17+60];
	add.f32 	%f164, %f67, %f68;
	add.s32 	%r75, %r75, 16;
	setp.ne.s32 	%p6, %r75, %r27;
	mov.u32 	%r77, %r27;
	@%p6 bra 	$L__BB2_23;
$L__BB2_24:
	setp.eq.s32 	%p7, %r23, 0;
	@%p7 bra 	$L__BB2_34;
	setp.lt.u32 	%p8, %r24, 7;
	@%p8 bra 	$L__BB2_27;
	ld.global.u64 	%rd18, [%rd5];
	add.s32 	%r54, %r77, %r4;
	mul.wide.s32 	%rd19, %r54, 4;
	add.s64 	%rd20, %rd18, %rd19;
	ld.f32 	%f70, [%rd20];
	add.f32 	%f71, %f164, %f70;
	ld.f32 	%f72, [%rd20+4];
	add.f32 	%f73, %f71, %f72;
	ld.f32 	%f74, [%rd20+8];
	add.f32 	%f75, %f73, %f74;
	ld.f32 	%f76, [%rd20+12];
	add.f32 	%f77, %f75, %f76;
	ld.f32 	%f78, [%rd20+16];
	add.f32 	%f79, %f77, %f78;
	ld.f32 	%f80, [%rd20+20];
	add.f32 	%f81, %f79, %f80;
	ld.f32 	%f82, [%rd20+24];
	add.f32 	%f83, %f81, %f82;
	ld.f32 	%f84, [%rd20+28];
	add.f32 	%f164, %f83, %f84;
	add.s32 	%r77, %r77, 8;
$L__BB2_27:
	setp.eq.s32 	%p9, %r25, 0;
	@%p9 bra 	$L__BB2_34;
	setp.lt.u32 	%p10, %r26, 3;
	@%p10 bra 	$L__BB2_30;
	ld.global.u64 	%rd21, [%rd5];
	add.s32 	%r55, %r77, %r4;
	mul.wide.s32 	%rd22, %r55, 4;
	add.s64 	%rd23, %rd21, %rd22;
	ld.f32 	%f86, [%rd23];
	add.f32 	%f87, %f164, %f86;
	ld.f32 	%f88, [%rd23+4];
	add.f32 	%f89, %f87, %f88;
	ld.f32 	%f90, [%rd23+8];
	add.f32 	%f91, %f89, %f90;
	ld.f32 	%f92, [%rd23+12];
	add.f32 	%f164, %f91, %f92;
	add.s32 	%r77, %r77, 4;
$L__BB2_30:
	setp.eq.s32 	%p11, %r28, 0;
	@%p11 bra 	$L__BB2_34;
	setp.eq.s32 	%p12, %r28, 1;
	ld.global.u64 	%rd24, [%rd5];
	add.s32 	%r56, %r77, %r4;
	mul.wide.s32 	%rd25, %r56, 4;
	add.s64 	%rd7, %rd24, %rd25;
	ld.f32 	%f93, [%rd7];
	add.f32 	%f164, %f164, %f93;
	@%p12 bra 	$L__BB2_34;
	setp.eq.s32 	%p13, %r28, 2;
	ld.f32 	%f94, [%rd7+4];
	add.f32 	%f164, %f164, %f94;
	@%p13 bra 	$L__BB2_34;
	ld.f32 	%f95, [%rd7+8];
	add.f32 	%f164, %f164, %f95;
$L__BB2_34:
	add.s32 	%r74, %r74, 1;
	setp.ne.s32 	%p14, %r74, %r38;
	@%p14 bra 	$L__BB2_21;
$L__BB2_35:
	setp.ne.s32 	%p25, %r39, 1;
	@%p25 bra 	$L__BB2_37;
	cvt.f64.f32 	%fd1, %f164;
	cvt.rn.f64.s32 	%fd2, %r38;
	mov.f64 	%fd3, 0d4000000000000000;
	{
	.reg .b32 %temp; 
	mov.b64 	{%temp, %r63}, %fd3;
	}
	{
	.reg .b32 %temp; 
	mov.b64 	{%temp, %r64}, %fd2;
	}
	shr.u32 	%r65, %r64, 20;
	and.b32  	%r66, %r65, 2047;
	add.s32 	%r67, %r66, -1012;
	mov.b64 	%rd38, %fd2;
	shl.b64 	%rd39, %rd38, %r67;
	setp.eq.s64 	%p26, %rd39, -9223372036854775808;
	{ // callseq 0, 0
	.param .b64 param0;
	st.param.f64 	[param0], %fd2;
	.param .b64 retval0;
	call.uni (retval0), 
	__internal_accurate_pow, 
	(
	param0
	);
	ld.param.f64 	%fd4, [retval0];
	} // callseq 0
	setp.lt.s32 	%p27, %r63, 0;
	neg.f64 	%fd6, %fd4;
	selp.f64 	%fd7, %fd6, %fd4, %p26;
	selp.f64 	%fd8, %fd7, %fd4, %p27;
	setp.eq.s32 	%p28, %r38, 0;
	selp.f64 	%fd9, 0d3FF0000000000000, %fd8, %p28;
	div.rn.f64 	%fd10, %fd1, %fd9;
	cvt.rn.f32.f64 	%f164, %fd10;
$L__BB2_37:
	cvta.to.global.u64 	%rd41, %rd8;
	mul.wide.s32 	%rd42, %r1, 8;
	add.s64 	%rd43, %rd41, %rd42;
	ld.global.u64 	%rd44, [%rd43];
	mul.wide.u32 	%rd45, %r2, 4;
	add.s64 	%rd46, %rd44, %rd45;
	st.f32 	[%rd46], %f164;
	ret;

}
	// .globl	_Z7sigmoidPfS_
.visible .entry _Z7sigmoidPfS_(
	.param .u64 .ptr .align 1 _Z7sigmoidPfS__param_0,
	.param .u64 .ptr .align 1 _Z7sigmoidPfS__param_1
)
{
	.reg .b32 	%r<7>;
	.reg .b32 	%f<15>;
	.reg .b64 	%rd<8>;

	ld.param.u64 	%rd1, [_Z7sigmoidPfS__param_0];
	ld.param.u64 	%rd2, [_Z7sigmoidPfS__param_1];
	cvta.to.global.u64 	%rd3, %rd2;
	cvta.to.global.u64 	%rd4, %rd1;
	mov.u32 	%r1, %ctaid.x;
	mov.u32 	%r2, %ntid.x;
	mov.u32 	%r3, %tid.x;
	mad.lo.s32 	%r4, %r1, %r2, %r3;
	mul.wide.s32 	%rd5, %r4, 4;
	add.s64 	%rd6, %rd4, %rd5;
	ld.global.f32 	%f1, [%rd6];
	fma.rn.f32 	%f2, %f1, 0fBBBB989D, 0f3F000000;
	cvt.sat.f32.f32 	%f3, %f2;
	mov.f32 	%f4, 0f4B400001;
	mov.f32 	%f5, 0f437C0000;
	fma.rm.f32 	%f6, %f3, %f5, %f4;
	add.f32 	%f7, %f6, 0fCB40007F;
	neg.f32 	%f8, %f7;
	fma.rn.f32 	%f9, %f1, 0fBFB8AA3B, %f8;
	fma.rn.f32 	%f10, %f1, 0fB2A57060, %f9;
	mov.b32 	%r5, %f6;
	shl.b32 	%r6, %r5, 23;
	mov.b32 	%f11, %r6;
	ex2.approx.ftz.f32 	%f12, %f10;
	fma.rn.f32 	%f13, %f12, %f11, 0f3F800000;
	rcp.rn.f32 	%f14, %f13;
	add.s64 	%rd7, %rd3, %rd5;
	st.global.f32 	[%rd7], %f14;
	ret;

}
	// .globl	_Z7softmaxPfS_
.visible .entry _Z7softmaxPfS_(
	.param .u64 .ptr .align 1 _Z7softmaxPfS__param_0,
	.param .u64 .ptr .align 1 _Z7softmaxPfS__param_1
)
{
	.reg .pred 	%p<10>;
	.reg .b32 	%r<81>;
	.reg .b32 	%f<104>;
	.reg .b64 	%rd<21>;
	// demoted variable
	.shared .align 4 .u32 _ZZ7softmaxPfS_E3sum;
	ld.param.u64 	%rd9, [_Z7softmaxPfS__param_0];
	ld.param.u64 	%rd10, [_Z7softmaxPfS__param_1];
	cvta.to.global.u64 	%rd1, %rd10;
	cvta.to.global.u64 	%rd11, %rd9;
	mov.u32 	%r30, %ctaid.x;
	mov.u32 	%r1, %ntid.x;
	mov.u32 	%r31, %tid.x;
	mad.lo.s32 	%r32, %r30, %r1, %r31;
	mul.wide.s32 	%rd12, %r32, 4;
	add.s64 	%rd13, %rd11, %rd12;
	ld.global.f32 	%f1, [%rd13];
	fma.rn.f32 	%f2, %f1, 0f3BBB989D, 0f3F000000;
	cvt.sat.f32.f32 	%f3, %f2;
	mov.f32 	%f4, 0f4B400001;
	mov.f32 	%f5, 0f437C0000;
	fma.rm.f32 	%f6, %f3, %f5, %f4;
	add.f32 	%f7, %f6, 0fCB40007F;
	neg.f32 	%f8, %f7;
	fma.rn.f32 	%f9, %f1, 0f3FB8AA3B, %f8;
	fma.rn.f32 	%f10, %f1, 0f32A57060, %f9;
	mov.b32 	%r33, %f6;
	shl.b32 	%r34, %r33, 23;
	mov.b32 	%f11, %r34;
	ex2.approx.ftz.f32 	%f12, %f10;
	mul.f32 	%f13, %f12, %f11;
	add.s64 	%rd2, %rd1, %rd12;
	st.global.f32 	[%rd2], %f13;
	bar.sync 	0;
	setp.ne.s32 	%p1, %r31, 0;
	@%p1 bra 	$L__BB4_14;
	and.b32  	%r2, %r1, 15;
	setp.lt.u32 	%p2, %r1, 16;
	mov.b32 	%r80, 0;
	mov.u32 	%r74, %r80;
	@%p2 bra 	$L__BB4_4;
	and.b32  	%r74, %r1, 2032;
	and.b32  	%r38, %r1, -16;
	neg.s32 	%r67, %r38;
	add.s64 	%rd19, %rd1, 32;
	mov.b32 	%r80, 0;
$L__BB4_3:
	.pragma "nounroll";
	ld.global.f32 	%f14, [%rd19+-32];
	cvt.rn.f32.s32 	%f15, %r80;
	add.f32 	%f16, %f14, %f15;
	cvt.rzi.s32.f32 	%r39, %f16;
	ld.global.f32 	%f17, [%rd19+-28];
	cvt.rn.f32.s32 	%f18, %r39;
	add.f32 	%f19, %f17, %f18;
	cvt.rzi.s32.f32 	%r40, %f19;
	ld.global.f32 	%f20, [%rd19+-24];
	cvt.rn.f32.s32 	%f21, %r40;
	add.f32 	%f22, %f20, %f21;
	cvt.rzi.s32.f32 	%r41, %f22;
	ld.global.f32 	%f23, [%rd19+-20];
	cvt.rn.f32.s32 	%f24, %r41;
	add.f32 	%f25, %f23, %f24;
	cvt.rzi.s32.f32 	%r42, %f25;
	ld.global.f32 	%f26, [%rd19+-16];
	cvt.rn.f32.s32 	%f27, %r42;
	add.f32 	%f28, %f26, %f27;
	cvt.rzi.s32.f32 	%r43, %f28;
	ld.global.f32 	%f29, [%rd19+-12];
	cvt.rn.f32.s32 	%f30, %r43;
	add.f32 	%f31, %f29, %f30;
	cvt.rzi.s32.f32 	%r44, %f31;
	ld.global.f32 	%f32, [%rd19+-8];
	cvt.rn.f32.s32 	%f33, %r44;
	add.f32 	%f34, %f32, %f33;
	cvt.rzi.s32.f32 	%r45, %f34;
	ld.global.f32 	%f35, [%rd19+-4];
	cvt.rn.f32.s32 	%f36, %r45;
	add.f32 	%f37, %f35, %f36;
	cvt.rzi.s32.f32 	%r46, %f37;
	ld.global.f32 	%f38, [%rd19];
	cvt.rn.f32.s32 	%f39, %r46;
	add.f32 	%f40, %f38, %f39;
	cvt.rzi.s32.f32 	%r47, %f40;
	ld.global.f32 	%f41, [%rd19+4];
	cvt.rn.f32.s32 	%f42, %r47;
	add.f32 	%f43, %f41, %f42;
	cvt.rzi.s32.f32 	%r48, %f43;
	ld.global.f32 	%f44, [%rd19+8];
	cvt.rn.f32.s32 	%f45, %r48;
	add.f32 	%f46, %f44, %f45;
	cvt.rzi.s32.f32 	%r49, %f46;
	ld.global.f32 	%f47, [%rd19+12];
	cvt.rn.f32.s32 	%f48, %r49;
	add.f32 	%f49, %f47, %f48;
	cvt.rzi.s32.f32 	%r50, %f49;
	ld.global.f32 	%f50, [%rd19+16];
	cvt.rn.f32.s32 	%f51, %r50;
	add.f32 	%f52, %f50, %f51;
	cvt.rzi.s32.f32 	%r51, %f52;
	ld.global.f32 	%f53, [%rd19+20];
	cvt.rn.f32.s32 	%f54, %r51;
	add.f32 	%f55, %f53, %f54;
	cvt.rzi.s32.f32 	%r52, %f55;
	ld.global.f32 	%f56, [%rd19+24];
	cvt.rn.f32.s32 	%f57, %r52;
	add.f32 	%f58, %f56, %f57;
	cvt.rzi.s32.f32 	%r53, %f58;
	ld.global.f32 	%f59, [%rd19+28];
	cvt.rn.f32.s32 	%f60, %r53;
	add.f32 	%f61, %f59, %f60;
	cvt.rzi.s32.f32 	%r80, %f61;
	add.s32 	%r67, %r67, 16;
	add.s64 	%rd19, %rd19, 64;
	setp.ne.s32 	%p3, %r67, 0;
	@%p3 bra 	$L__BB4_3;
$L__BB4_4:
	setp.eq.s32 	%p4, %r2, 0;
	@%p4 bra 	$L__BB4_13;
	and.b32  	%r12, %r1, 7;
	setp.lt.u32 	%p5, %r2, 8;
	@%p5 bra 	$L__BB4_7;
	mul.wide.u32 	%rd14, %r74, 4;
	add.s64 	%rd15, %rd1, %rd14;
	ld.global.f32 	%f62, [%rd15];
	cvt.rn.f32.s32 	%f63, %r80;
	add.f32 	%f64, %f62, %f63;
	cvt.rzi.s32.f32 	%r55, %f64;
	ld.global.f32 	%f65, [%rd15+4];
	cvt.rn.f32.s32 	%f66, %r55;
	add.f32 	%f67, %f65, %f66;
	cvt.rzi.s32.f32 	%r56, %f67;
	ld.global.f32 	%f68, [%rd15+8];
	cvt.rn.f32.s32 	%f69, %r56;
	add.f32 	%f70, %f68, %f69;
	cvt.rzi.s32.f32 	%r57, %f70;
	ld.global.f32 	%f71, [%rd15+12];
	cvt.rn.f32.s32 	%f72, %r57;
	add.f32 	%f73, %f71, %f72;
	cvt.rzi.s32.f32 	%r58, %f73;
	ld.global.f32 	%f74, [%rd15+16];
	cvt.rn.f32.s32 	%f75, %r58;
	add.f32 	%f76, %f74, %f75;
	cvt.rzi.s32.f32 	%r59, %f76;
	ld.global.f32 	%f77, [%rd15+20];
	cvt.rn.f32.s32 	%f78, %r59;
	add.f32 	%f79, %f77, %f78;
	cvt.rzi.s32.f32 	%r60, %f79;
	ld.global.f32 	%f80, [%rd15+24];
	cvt.rn.f32.s32 	%f81, %r60;
	add.f32 	%f82, %f80, %f81;
	cvt.rzi.s32.f32 	%r61, %f82;
	ld.global.f32 	%f83, [%rd15+28];
	cvt.rn.f32.s32 	%f84, %r61;
	add.f32 	%f85, %f83, %f84;
	add.s32 	%r74, %r74, 8;
	cvt.rzi.s32.f32 	%r80, %f85;
$L__BB4_7:
	setp.eq.s32 	%p6, %r12, 0;
	@%p6 bra 	$L__BB4_13;
	and.b32  	%r18, %r1, 3;
	setp.lt.u32 	%p7, %r12, 4;
	@%p7 bra 	$L__BB4_10;
	mul.wide.u32 	%rd16, %r74, 4;
	add.s64 	%rd17, %rd1, %rd16;
	ld.global.f32 	%f86, [%rd17];
	cvt.rn.f32.s32 	%f87, %r80;
	add.f32 	%f88, %f86, %f87;
	cvt.rzi.s32.f32 	%r63, %f88;
	ld.global.f32 	%f89, [%rd17+4];
	cvt.rn.f32.s32 	%f90, %r63;
	add.f32 	%f91, %f89, %f90;
	cvt.rzi.s32.f32 	%r64, %f91;
	ld.global.f32 	%f92, [%rd17+8];
	cvt.rn.f32.s32 	%f93, %r64;
	add.f32 	%f94, %f92, %f93;
	cvt.rzi.s32.f32 	%r65, %f94;
	ld.global.f32 	%f95, [%rd17+12];
	cvt.rn.f32.s32 	%f96, %r65;
	add.f32 	%f97, %f95, %f96;
	add.s32 	%r74, %r74, 4;
	cvt.rzi.s32.f32 	%r80, %f97;
$L__BB4_10:
	setp.eq.s32 	%p8, %r18, 0;
	@%p8 bra 	$L__BB4_13;
	mul.wide.u32 	%rd18, %r74, 4;
	add.s64 	%rd20, %rd1, %rd18;
	neg.s32 	%r78, %r18;
$L__BB4_12:
	.pragma "nounroll";
	ld.global.f32 	%f98, [%rd20];
	cvt.rn.f32.s32 	%f99, %r80;
	add.f32 	%f100, %f98, %f99;
	cvt.rzi.s32.f32 	%r80, %f100;
	add.s64 	%rd20, %rd20, 4;
	add.s32 	%r78, %r78, 1;
	setp.ne.s32 	%p9, %r78, 0;
	@%p9 bra 	$L__BB4_12;
$L__BB4_13:
	st.shared.u32 	[_ZZ7softmaxPfS_E3sum], %r80;
$L__BB4_14:
	bar.sync 	0;
	ld.global.f32 	%f101, [%rd2];
	ld.shared.u32 	%r66, [_ZZ7softmaxPfS_E3sum];
	cvt.rn.f32.s32 	%f102, %r66;
	div.rn.f32 	%f103, %f101, %f102;
	st.global.f32 	[%rd2], %f103;
	ret;

}
.func  (.param .b64 func_retval0) __internal_accurate_pow(
	.param .b64 __internal_accurate_pow_param_0
)
{
	.reg .pred 	%p<8>;
	.reg .b32 	%r<46>;
	.reg .b32 	%f<3>;
	.reg .b64 	%fd<109>;

	ld.param.f64 	%fd10, [__internal_accurate_pow_param_0];
	mov.f64 	%fd11, 0d4000000000000000;
	{
	.reg .b32 %temp; 
	mov.b64 	{%temp, %r8}, %fd11;
	}
	{
	.reg .b32 %temp; 
	mov.b64 	{%r9, %temp}, %fd11;
	}
	shr.u32 	%r10, %r8, 20;
	setp.lt.u32 	%p1, %r8, 1048576;
	mov.f64 	%fd12, 0d4360000000000000;
	{
	.reg .b32 %temp; 
	mov.b64 	{%temp, %r11}, %fd12;
	}
	{
	.reg .b32 %temp; 
	mov.b64 	{%r12, %temp}, %fd12;
	}
	shr.u32 	%r13, %r11, 20;
	add.s32 	%r14, %r13, -54;
	selp.b32 	%r15, %r12, %r9, %p1;
	selp.b32 	%r16, %r11, %r8, %p1;
	selp.b32 	%r1, %r14, %r10, %p1;
	add.s32 	%r45, %r1, -1023;
	and.b32  	%r17, %r16, -2146435073;
	or.b32  	%r18, %r17, 1072693248;
	mov.b64 	%fd107, {%r15, %r18};
	setp.lt.u32 	%p2, %r18, 1073127583;
	@%p2 bra 	$L__BB5_2;
	{
	.reg .b32 %temp; 
	mov.b64 	{%r19, %temp}, %fd107;
	}
	{
	.reg .b32 %temp; 
	mov.b64 	{%temp, %r20}, %fd107;
	}
	add.s32 	%r21, %r20, -1048576;
	mov.b64 	%fd107, {%r19, %r21};
	add.s32 	%r45, %r1, -1022;
$L__BB5_2:
	add.f64 	%fd13, %fd107, 0dBFF0000000000000;
	add.f64 	%fd14, %fd107, 0d3FF0000000000000;
	rcp.approx.ftz.f64 	%fd15, %fd14;
	neg.f64 	%fd16, %fd14;
	fma.rn.f64 	%fd17, %fd16, %fd15, 0d3FF0000000000000;
	fma.rn.f64 	%fd18, %fd17, %fd17, %fd17;
	fma.rn.f64 	%fd19, %fd18, %fd15, %fd15;
	mul.f64 	%fd20, %fd13, %fd19;
	fma.rn.f64 	%fd21, %fd13, %fd19, %fd20;
	mul.f64 	%fd22, %fd21, %fd21;
	fma.rn.f64 	%fd23, %fd22, 0d3EB0F5FF7D2CAFE2, 0d3ED0F5D241AD3B5A;
	fma.rn.f64 	%fd24, %fd23, %fd22, 0d3EF3B20A75488A3F;
	fma.rn.f64 	%fd25, %fd24, %fd22, 0d3F1745CDE4FAECD5;
	fma.rn.f64 	%fd26, %fd25, %fd22, 0d3F3C71C7258A578B;
	fma.rn.f64 	%fd27, %fd26, %fd22, 0d3F6249249242B910;
	fma.rn.f64 	%fd28, %fd27, %fd22, 0d3F89999999999DFB;
	sub.f64 	%fd29, %fd13, %fd21;
	add.f64 	%fd30, %fd29, %fd29;
	neg.f64 	%fd31, %fd21;
	fma.rn.f64 	%fd32, %fd31, %fd13, %fd30;
	mul.f64 	%fd33, %fd19, %fd32;
	fma.rn.f64 	%fd34, %fd22, %fd28, 0d3FB5555555555555;
	mov.f64 	%fd35, 0d3FB5555555555555;
	sub.f64 	%fd36, %fd35, %fd34;
	fma.rn.f64 	%fd37, %fd22, %fd28, %fd36;
	add.f64 	%fd38, %fd37, 0dBC46A4CB00B9E7B0;
	add.f64 	%fd39, %fd34, %fd38;
	sub.f64 	%fd40, %fd34, %fd39;
	add.f64 	%fd41, %fd38, %fd40;
	mul.rn.f64 	%fd42, %fd21, %fd21;
	neg.f64 	%fd43, %fd42;
	fma.rn.f64 	%fd44, %fd21, %fd21, %fd43;
	{
	.reg .b32 %temp; 
	mov.b64 	{%r22, %temp}, %fd33;
	}
	{
	.reg .b32 %temp; 
	mov.b64 	{%temp, %r23}, %fd33;
	}
	add.s32 	%r24, %r23, 1048576;
	mov.b64 	%fd45, {%r22, %r24};
	fma.rn.f64 	%fd46, %fd21, %fd45, %fd44;
	mul.rn.f64 	%fd47, %fd42, %fd21;
	neg.f64 	%fd48, %fd47;
	fma.rn.f64 	%fd49, %fd42, %fd21, %fd48;
	fma.rn.f64 	%fd50, %fd42, %fd33, %fd49;
	fma.rn.f64 	%fd51, %fd46, %fd21, %fd50;
	mul.rn.f64 	%fd52, %fd39, %fd47;
	neg.f64 	%fd53, %fd52;
	fma.rn.f64 	%fd54, %fd39, %fd47, %fd53;
	fma.rn.f64 	%fd55, %fd39, %fd51, %fd54;
	fma.rn.f64 	%fd56, %fd41, %fd47, %fd55;
	add.f64 	%fd57, %fd52, %fd56;
	sub.f64 	%fd58, %fd52, %fd57;
	add.f64 	%fd59, %fd56, %fd58;
	add.f64 	%fd60, %fd21, %fd57;
	sub.f64 	%fd61, %fd21, %fd60;
	add.f64 	%fd62, %fd57, %fd61;
	add.f64 	%fd63, %fd59, %fd62;
	add.f64 	%fd64, %fd33, %fd63;
	add.f64 	%fd65, %fd60, %fd64;
	sub.f64 	%fd66, %fd60, %fd65;
	add.f64 	%fd67, %fd64, %fd66;
	xor.b32  	%r25, %r45, -2147483648;
	mov.b32 	%r26, 1127219200;
	mov.b64 	%fd68, {%r25, %r26};
	mov.b32 	%r27, -2147483648;
	mov.b64 	%fd69, {%r27, %r26};
	sub.f64 	%fd70, %fd68, %fd69;
	fma.rn.f64 	%fd71, %fd70, 0d3FE62E42FEFA39EF, %fd65;
	fma.rn.f64 	%fd72, %fd70, 0dBFE62E42FEFA39EF, %fd71;
	sub.f64 	%fd73, %fd72, %fd65;
	sub.f64 	%fd74, %fd67, %fd73;
	fma.rn.f64 	%fd75, %fd70, 0d3C7ABC9E3B39803F, %fd74;
	add.f64 	%fd76, %fd71, %fd75;
	sub.f64 	%fd77, %fd71, %fd76;
	add.f64 	%fd78, %fd75, %fd77;
	{
	.reg .b32 %temp; 
	mov.b64 	{%temp, %r28}, %fd10;
	}
	{
	.reg .b32 %temp; 
	mov.b64 	{%r29, %temp}, %fd10;
	}
	shl.b32 	%r30, %r28, 1;
	setp.gt.u32 	%p3, %r30, -33554433;
	and.b32  	%r31, %r28, -15728641;
	selp.b32 	%r32, %r31, %r28, %p3;
	mov.b64 	%fd79, {%r29, %r32};
	mul.rn.f64 	%fd80, %fd76, %fd79;
	neg.f64 	%fd81, %fd80;
	fma.rn.f64 	%fd82, %fd76, %fd79, %fd81;
	fma.rn.f64 	%fd83, %fd78, %fd79, %fd82;
	add.f64 	%fd4, %fd80, %fd83;
	sub.f64 	%fd84, %fd80, %fd4;
	add.f64 	%fd5, %fd83, %fd84;
	fma.rn.f64 	%fd85, %fd4, 0d3FF71547652B82FE, 0d4338000000000000;
	{
	.reg .b32 %temp; 
	mov.b64 	{%r5, %temp}, %fd85;
	}
	mov.f64 	%fd86, 0dC338000000000000;
	add.rn.f64 	%fd87, %fd85, %fd86;
	fma.rn.f64 	%fd88, %fd87, 0dBFE62E42FEFA39EF, %fd4;
	fma.rn.f64 	%fd89, %fd87, 0dBC7ABC9E3B39803F, %fd88;
	fma.rn.f64 	%fd90, %fd89, 0d3E5ADE1569CE2BDF, 0d3E928AF3FCA213EA;
	fma.rn.f64 	%fd91, %fd90, %fd89, 0d3EC71DEE62401315;
	fma.rn.f64 	%fd92, %fd91, %fd89, 0d3EFA01997C89EB71;
	fma.rn.f64 	%fd93, %fd92, %fd89, 0d3F2A01A014761F65;
	fma.rn.f64 	%fd94, %fd93, %fd89, 0d3F56C16C1852B7AF;
	fma.rn.f64 	%fd95, %fd94, %fd89, 0d3F81111111122322;
	fma.rn.f64 	%fd96, %fd95, %fd89, 0d3FA55555555502A1;
	fma.rn.f64 	%fd97, %fd96, %fd89, 0d3FC5555555555511;
	fma.rn.f64 	%fd98, %fd97, %fd89, 0d3FE000000000000B;
	fma.rn.f64 	%fd99, %fd98, %fd89, 0d3FF0000000000000;
	fma.rn.f64 	%fd100, %fd99, %fd89, 0d3FF0000000000000;
	{
	.reg .b32 %temp; 
	mov.b64 	{%r6, %temp}, %fd100;
	}
	{
	.reg .b32 %temp; 
	mov.b64 	{%temp, %r7}, %fd100;
	}
	shl.b32 	%r33, %r5, 20;
	add.s32 	%r34, %r33, %r7;
	mov.b64 	%fd108, {%r6, %r34};
	{
	.reg .b32 %temp; 
	mov.b64 	{%temp, %r35}, %fd4;
	}
	mov.b32 	%f2, %r35;
	abs.f32 	%f1, %f2;
	setp.lt.f32 	%p4, %f1, 0f4086232B;
	@%p4 bra 	$L__BB5_5;
	setp.lt.f64 	%p5, %fd4, 0d0000000000000000;
	add.f64 	%fd101, %fd4, 0d7FF0000000000000;
	selp.f64 	%fd108, 0d0000000000000000, %fd101, %p5;
	setp.geu.f32 	%p6, %f1, 0f40874800;
	@%p6 bra 	$L__BB5_5;
	shr.u32 	%r36, %r5, 31;
	add.s32 	%r37, %r5, %r36;
	shr.s32 	%r38, %r37, 1;
	shl.b32 	%r39, %r38, 20;
	add.s32 	%r40, %r7, %r39;
	mov.b64 	%fd102, {%r6, %r40};
	sub.s32 	%r41, %r5, %r38;
	shl.b32 	%r42, %r41, 20;
	add.s32 	%r43, %r42, 1072693248;
	mov.b32 	%r44, 0;
	mov.b64 	%fd103, {%r44, %r43};
	mul.f64 	%fd108, %fd103, %fd102;
$L__BB5_5:
	abs.f64 	%fd104, %fd108;
	setp.eq.f64 	%p7, %fd104, 0d7FF0000000000000;
	fma.rn.f64 	%fd105, %fd108, %fd5, %fd108;
	selp.f64 	%fd106, %fd108, %fd105, %p7;
	st.param.f64 	[func_retval0], %fd106;
	ret;

}


// ===== COMPILED SASS (sm_100) =====

	.target	sm_100

	.elftype	@"ET_EXEC"


//--------------------- .note.nv.tkinfo           --------------------------
	.section	.note.nv.tkinfo,"",@"SHT_NOTE"
	.sectionflags	@"SHF_NOTE_NV_TKINFO"
	.tkinfo
        /*0018*/ 	.word	0x00000002
        /*0030*/ 	.string	""
        /*0030*/ 	.string	"ptxas"
        /*0030*/ 	.string	"Cuda compilation tools, release 13.0, V13.0.88"
        /*0030*/ 	.string	"Build cuda_13.0.r13.0/compiler.36424714_0"
        /*0030*/ 	.string	"-arch sm_100 -m 64 "



//--------------------- .note.nv.cuinfo           --------------------------
	.section	.note.nv.cuinfo,"",@"SHT_NOTE"
	.sectionflags	@"SHF_NOTE_NV_CUINFO"
        /*0018*/ 	.short	0x0002
        /*001a*/ 	.short	0x0064
        /*001c*/ 	.short	0x0082
	.zero		2


//--------------------- .nv.info                  --------------------------
	.section	.nv.info,"",@"SHT_CUDA_INFO"
	.align	4


	//----- nvinfo : EIATTR_REGCOUNT
	.align		4
        /*0000*/ 	.byte	0x04, 0x2f
        /*0002*/ 	.short	(.L_1 - .L_0)
	.align		4
.L_0:
        /*0004*/ 	.word	index@(_Z4reLUPPfS0_)
        /*0008*/ 	.word	0x0000000c


	//----- nvinfo : EIATTR_FRAME_SIZE
	.align		4
.L_1:
        /*000c*/ 	.byte	0x04, 0x11
        /*000e*/ 	.short	(.L_3 - .L_2)
	.align		4
.L_2:
        /*0010*/ 	.word	index@(_Z4reLUPPfS0_)
        /*0014*/ 	.word	0x00000000


	//----- nvinfo : EIATTR_REGCOUNT
	.align		4
.L_3:
        /*0018*/ 	.byte	0x04, 0x2f
        /*001a*/ 	.short	(.L_5 - .L_4)
	.align		4
.L_4:
        /*001c*/ 	.word	index@(_Z4tanhPPfS0_)
        /*0020*/ 	.word	0x0000000e


	//----- nvinfo : EIATTR_FRAME_SIZE
	.align		4
.L_5:
        /*0024*/ 	.byte	0x04, 0x11
        /*0026*/ 	.short	(.L_7 - .L_6)
	.align		4
.L_6:
        /*0028*/ 	.word	index@(_Z4tanhPPfS0_)
        /*002c*/ 	.word	0x00000000


	//----- nvinfo : EIATTR_REGCOUNT
	.align		4
.L_7:
        /*0030*/ 	.byte	0x04, 0x2f
        /*0032*/ 	.short	(.L_9 - .L_8)
	.align		4
.L_8:
        /*0034*/ 	.word	index@(_Z4PoolPPfS0_iii)
        /*0038*/ 	.word	0x00000020


	//----- nvinfo : EIATTR_FRAME_SIZE
	.align		4
.L_9:
        /*003c*/ 	.byte	0x04, 0x11
        /*003e*/ 	.short	(.L_11 - .L_10)
	.align		4
.L_10:
        /*0040*/ 	.word	index@($_Z4PoolPPfS0_iii$__internal_accurate_pow)
        /*0044*/ 	.word	0x00000000


	//----- nvinfo : EIATTR_FRAME_SIZE
	.align		4
.L_11:
        /*0048*/ 	.byte	0x04, 0x11
        /*004a*/ 	.short	(.L_13 - .L_12)
	.align		4
.L_12:
        /*004c*/ 	.word	index@($__internal_2_$__cuda_sm20_div_rn_f64_full)
        /*0050*/ 	.word	0x00000000


	//----- nvinfo : EIATTR_FRAME_SIZE
	.align		4
.L_13:
        /*0054*/ 	.byte	0x04, 0x11
        /*0056*/ 	.short	(.L_15 - .L_14)
	.align		4
.L_14:
        /*0058*/ 	.word	index@(_Z4PoolPPfS0_iii)
        /*005c*/ 	.word	0x00000000


	//----- nvinfo : EIATTR_REGCOUNT
	.align		4
.L_15:
        /*0060*/ 	.byte	0x04, 0x2f
        /*0062*/ 	.short	(.L_17 - .L_16)
	.align		4
.L_16:
        /*0064*/ 	.word	index@(_Z7sigmoidPfS_)
        /*0068*/ 	.word	0x0000000e


	//----- nvinfo : EIATTR_FRAME_SIZE
	.align		4
.L_17:
        /*006c*/ 	.byte	0x04, 0x11
        /*006e*/ 	.short	(.L_19 - .L_18)
	.align		4
.L_18:
        /*0070*/ 	.word	index@($__internal_1_$__cuda_sm20_rcp_rn_f32_slowpath)
        /*0074*/ 	.word	0x00000000


	//----- nvinfo : EIATTR_FRAME_SIZE
	.align		4
.L_19:
        /*0078*/ 	.byte	0x04, 0x11
        /*007a*/ 	.short	(.L_21 - .L_20)
	.align		4
.L_20:
        /*007c*/ 	.word	index@(_Z7sigmoidPfS_)
        /*0080*/ 	.word	0x00000000


	//----- nvinfo : EIATTR_REGCOUNT
	.align		4
.L_21:
        /*0084*/ 	.byte	0x04, 0x2f
        /*0086*/ 	.short	(.L_23 - .L_22)
	.align		4
.L_22:
        /*0088*/ 	.word	index@(_Z7softmaxPfS_)
        /*008c*/ 	.word	0x0000001f


	//----- nvinfo : EIATTR_FRAME_SIZE
	.align		4
.L_23:
        /*0090*/ 	.byte	0x04, 0x11
        /*0092*/ 	.short	(.L_25 - .L_24)
	.align		4
.L_24:
        /*0094*/ 	.word	index@($__internal_0_$__cuda_sm3x_div_rn_noftz_f32_slowpath)
        /*0098*/ 	.word	0x00000000


	//----- nvinfo : EIATTR_FRAME_SIZE
	.align		4
.L_25:
        /*009c*/ 	.byte	0x04, 0x11
        /*009e*/ 	.short	(.L_27 - .L_26)
	.align		4
.L_26:
        /*00a0*/ 	.word	index@(_Z7softmaxPfS_)
        /*00a4*/ 	.word	0x00000000


	//----- nvinfo : EIATTR_MIN_STACK_SIZE
	.align		4
.L_27:
        /*00a8*/ 	.byte	0x04, 0x12
        /*00aa*/ 	.short	(.L_29 - .L_28)
	.align		4
.L_28:
        /*00ac*/ 	.word	index@(_Z7softmaxPfS_)
        /*00b0*/ 	.word	0x00000000


	//----- nvinfo : EIATTR_MIN_STACK_SIZE
	.align		4
.L_29:
        /*00b4*/ 	.byte	0x04, 0x12
        /*00b6*/ 	.short	(.L_31 - .L_30)
	.align		4
.L_30:
        /*00b8*/ 	.word	index@(_Z7sigmoidPfS_)
        /*00bc*/ 	.word	0x00000000


	//----- nvinfo : EIATTR_MIN_STACK_SIZE
	.align		4
.L_31:
        /*00c0*/ 	.byte	0x04, 0x12
        /*00c2*/ 	.short	(.L_33 - .L_32)
	.align		4
.L_32:
        /*00c4*/ 	.word	index@(_Z4PoolPPfS0_iii)
        /*00c8*/ 	.word	0x00000000


	//----- nvinfo : EIATTR_MIN_STACK_SIZE
	.align		4
.L_33:
        /*00cc*/ 	.byte	0x04, 0x12
        /*00ce*/ 	.short	(.L_35 - .L_34)
	.align		4
.L_34:
        /*00d0*/ 	.word	index@(_Z4tanhPPfS0_)
        /*00d4*/ 	.word	0x00000000


	//----- nvinfo : EIATTR_MIN_STACK_SIZE
	.align		4
.L_35:
        /*00d8*/ 	.byte	0x04, 0x12
        /*00da*/ 	.short	(.L_37 - .L_36)
	.align		4
.L_36:
        /*00dc*/ 	.word	index@(_Z4reLUPPfS0_)
        /*00e0*/ 	.word	0x00000000
.L_37:


//--------------------- .nv.compat                --------------------------
	.section	.nv.compat,"",@"SHT_CUDA_COMPAT_INFO"
	.align	4
        /*0000*/ 	.byte	0x02, 0x09, 0x00, 0x00, 0x02, 0x02, 0x01, 0x00, 0x02, 0x05, 0x05, 0x00, 0x03, 0x07, 0x01, 0x01
        /*0010*/ 	.byte	0x02, 0x03, 0x00, 0x00, 0x02, 0x06, 0x01, 0x00, 0x04, 0x0b, 0x08, 0x00, 0x01, 0x00, 0x00, 0x00
        /*0020*/ 	.byte	0x00, 0x00, 0x00, 0x00


//--------------------- .nv.info._Z7softmaxPfS_   --------------------------
	.section	.nv.info._Z7softmaxPfS_,"",@"SHT_CUDA_INFO"
	.sectionflags	@""
	.align	4


	//----- nvinfo : EIATTR_CUDA_API_VERSION
	.align		4
        /*0000*/ 	.byte	0x04, 0x37
        /*0002*/ 	.short	(.L_39 - .L_38)
.L_38:
        /*0004*/ 	.word	0x00000082


	//----- nvinfo : EIATTR_KPARAM_INFO
	.align		4
.L_39:
        /*0008*/ 	.byte	0x04, 0x17
        /*000a*/ 	.short	(.L_41 - .L_40)
.L_40:
        /*000c*/ 	.word	0x00000000
        /*0010*/ 	.short	0x0001
        /*0012*/ 	.short	0x0008
        /*0014*/ 	.byte	0x00, 0xf5, 0x21, 0x00


	//----- nvinfo : EIATTR_KPARAM_INFO
	.align		4
.L_41:
        /*0018*/ 	.byte	0x04, 0x17
        /*001a*/ 	.short	(.L_43 - .L_42)
.L_42:
        /*001c*/ 	.word	0x00000000
        /*0020*/ 	.short	0x0000
        /*0022*/ 	.short	0x0000
        /*0024*/ 	.byte	0x00, 0xf5, 0x21, 0x00


	//----- nvinfo : EIATTR_SPARSE_MMA_MASK
	.align		4
.L_43:
        /*0028*/ 	.byte	0x03, 0x50
        /*002a*/ 	.short	0x0000


	//----- nvinfo : EIATTR_MAXREG_COUNT
	.align		4
        /*002c*/ 	.byte	0x03, 0x1b
        /*002e*/ 	.short	0x00ff


	//----- nvinfo : EIATTR_NUM_BARRIERS
	.align		4
        /*0030*/ 	.byte	0x02, 0x4c
        /*0032*/ 	.byte	0x01
	.zero		1


	//----- nvinfo : EIATTR_MERCURY_ISA_VERSION
	.align		4
        /*0034*/ 	.byte	0x03, 0x5f
        /*0036*/ 	.short	0x0101


	//----- nvinfo : EIATTR_VRC_CTA_INIT_COUNT
	.align		4
        /*0038*/ 	.byte	0x02, 0x4a
	.zero		1
	.zero		1


	//----- nvinfo : EIATTR_EXIT_INSTR_OFFSETS
	.align		4
        /*003c*/ 	.byte	0x04, 0x1c
        /*003e*/ 	.short	(.L_45 - .L_44)


	//   ....[0]....
.L_44:
        /*0040*/ 	.word	0x00000d30


	//----- nvinfo : EIATTR_CRS_STACK_SIZE
	.align		4
.L_45:
        /*0044*/ 	.byte	0x04, 0x1e
        /*0046*/ 	.short	(.L_47 - .L_46)
.L_46:
        /*0048*/ 	.word	0x00000000


	//----- nvinfo : EIATTR_CBANK_PARAM_SIZE
	.align		4
.L_47:
        /*004c*/ 	.byte	0x03, 0x19
        /*004e*/ 	.short	0x0010


	//----- nvinfo : EIATTR_PARAM_CBANK
	.align		4
        /*0050*/ 	.byte	0x04, 0x0a
        /*0052*/ 	.short	(.L_49 - .L_48)
	.align		4
.L_48:
        /*0054*/ 	.word	index@(.nv.constant0._Z7softmaxPfS_)
        /*0058*/ 	.short	0x0380
        /*005a*/ 	.short	0x0010


	//----- nvinfo : EIATTR_SW_WAR
	.align		4
.L_49:
        /*005c*/ 	.byte	0x04, 0x36
        /*005e*/ 	.short	(.L_51 - .L_50)
.L_50:
        /*0060*/ 	.word	0x00000008
.L_51:


//--------------------- .nv.info._Z7sigmoidPfS_   --------------------------
	.section	.nv.info._Z7sigmoidPfS_,"",@"SHT_CUDA_INFO"
	.sectionflags	@""
	.align	4


	//----- nvinfo : EIATTR_CUDA_API_VERSION
	.align		4
        /*0000*/ 	.byte	0x04, 0x37
        /*0002*/ 	.short	(.L_53 - .L_52)
.L_52:
        /*0004*/ 	.word	0x00000082


	//----- nvinfo : EIATTR_KPARAM_INFO
	.align		4
.L_53:
        /*0008*/ 	.byte	0x04, 0x17
        /*000a*/ 	.short	(.L_55 - .L_54)
.L_54:
        /*000c*/ 	.word	0x00000000
        /*0010*/ 	.short	0x0001
        /*0012*/ 	.short	0x0008
        /*0014*/ 	.byte	0x00, 0xf5, 0x21, 0x00


	//----- nvinfo : EIATTR_KPARAM_INFO
	.align		4
.L_55:
        /*0018*/ 	.byte	0x04, 0x17
        /*001a*/ 	.short	(.L_57 - .L_56)
.L_56:
        /*001c*/ 	.word	0x00000000
        /*0020*/ 	.short	0x0000
        /*0022*/ 	.short	0x0000
        /*0024*/ 	.byte	0x00, 0xf5, 0x21, 0x00


	//----- nvinfo : EIATTR_SPARSE_MMA_MASK
	.align		4
.L_57:
        /*0028*/ 	.byte	0x03, 0x50
        /*002a*/ 	.short	0x0000


	//----- nvinfo : EIATTR_MAXREG_COUNT
	.align		4
        /*002c*/ 	.byte	0x03, 0x1b
        /*002e*/ 	.short	0x00ff


	//----- nvinfo : EIATTR_MERCURY_ISA_VERSION
	.align		4
        /*0030*/ 	.byte	0x03, 0x5f
        /*0032*/ 	.short	0x0101


	//----- nvinfo : EIATTR_VRC_CTA_INIT_COUNT
	.align		4
        /*0034*/ 	.byte	0x02, 0x4a
	.zero		1
	.zero		1


	//----- nvinfo : EIATTR_EXIT_INSTR_OFFSETS
	.align		4
        /*0038*/ 	.byte	0x04, 0x1c
        /*003a*/ 	.short	(.L_59 - .L_58)


	//   ....[0]....
.L_58:
        /*003c*/ 	.word	0x00000230


	//----- nvinfo : EIATTR_CRS_STACK_SIZE
	.align		4
.L_59:
        /*0040*/ 	.byte	0x04, 0x1e
        /*0042*/ 	.short	(.L_61 - .L_60)
.L_60:
        /*0044*/ 	.word	0x00000000


	//----- nvinfo : EIATTR_CBANK_PARAM_SIZE
	.align		4
.L_61:
        /*0048*/ 	.byte	0x03, 0x19
        /*004a*/ 	.short	0x0010


	//----- nvinfo : EIATTR_PARAM_CBANK
	.align		4
        /*004c*/ 	.byte	0x04, 0x0a
        /*004e*/ 	.short	(.L_63 - .L_62)
	.align		4
.L_62:
        /*0050*/ 	.word	index@(.nv.constant0._Z7sigmoidPfS_)
        /*0054*/ 	.short	0x0380
        /*0056*/ 	.short	0x0010


	//----- nvinfo : EIATTR_SW_WAR
	.align		4
.L_63:
        /*0058*/ 	.byte	0x04, 0x36
        /*005a*/ 	.short	(.L_65 - .L_64)
.L_64:
        /*005c*/ 	.word	0x00000008
.L_65:


//--------------------- .nv.info._Z4PoolPPfS0_iii --------------------------
	.section	.nv.info._Z4PoolPPfS0_iii,"",@"SHT_CUDA_INFO"
	.sectionflags	@""
	.align	4


	//----- nvinfo : EIATTR_CUDA_API_VERSION
	.align		4
        /*0000*/ 	.byte	0x04, 0x37
        /*0002*/ 	.short	(.L_67 - .L_66)
.L_66:
        /*0004*/ 	.word	0x00000082


	//----- nvinfo : EIATTR_KPARAM_INFO
	.align		4
.L_67:
        /*0008*/ 	.byte	0x04, 0x17
        /*000a*/ 	.short	(.L_69 - .L_68)
.L_68:
        /*000c*/ 	.word	0x00000000
        /*0010*/ 	.short	0x0004
        /*0012*/ 	.short	0x0018
        /*0014*/ 	.byte	0x00, 0xf0, 0x11, 0x00


	//----- nvinfo : EIATTR_KPARAM_INFO
	.align		4
.L_69:
        /*0018*/ 	.byte	0x04, 0x17
        /*001a*/ 	.short	(.L_71 - .L_70)
.L_70:
        /*001c*/ 	.word	0x00000000
        /*0020*/ 	.short	0x0003
        /*0022*/ 	.short	0x0014
        /*0024*/ 	.byte	0x00, 0xf0, 0x11, 0x00


	//----- nvinfo : EIATTR_KPARAM_INFO
	.align		4
.L_71:
        /*0028*/ 	.byte	0x04, 0x17
        /*002a*/ 	.short	(.L_73 - .L_72)
.L_72:
        /*002c*/ 	.word	0x00000000
        /*0030*/ 	.short	0x0002
        /*0032*/ 	.short	0x0010
        /*0034*/ 	.byte	0x00, 0xf0, 0x11, 0x00


	//----- nvinfo : EIATTR_KPARAM_INFO
	.align		4
.L_73:
        /*0038*/ 	.byte	0x04, 0x17
        /*003a*/ 	.short	(.L_75 - .L_74)
.L_74:
        /*003c*/ 	.word	0x00000000
        /*0040*/ 	.short	0x0001
        /*0042*/ 	.short	0x0008
        /*0044*/ 	.byte	0x00, 0xf5, 0x21, 0x00


	//----- nvinfo : EIATTR_KPARAM_INFO
	.align		4
.L_75:
        /*0048*/ 	.byte	0x04, 0x17
        /*004a*/ 	.short	(.L_77 - .L_76)
.L_76:
        /*004c*/ 	.word	0x00000000
        /*0050*/ 	.short	0x0000
        /*0052*/ 	.short	0x0000
        /*0054*/ 	.byte	0x00, 0xf5, 0x21, 0x00


	//----- nvinfo : EIATTR_SPARSE_MMA_MASK
	.align		4
.L_77:
        /*0058*/ 	.byte	0x03, 0x50
        /*005a*/ 	.short	0x0000


	//----- nvinfo : EIATTR_MAXREG_COUNT
	.align		4
        /*005c*/ 	.byte	0x03, 0x1b
        /*005e*/ 	.short	0x00ff


	//----- nvinfo : EIATTR_MERCURY_ISA_VERSION
	.align		4
        /*0060*/ 	.byte	0x03, 0x5f
        /*0062*/ 	.short	0x0101


	//----- nvinfo : EIATTR_VRC_CTA_INIT_COUNT
	.align		4
        /*0064*/ 	.byte	0x02, 0x4a
	.zero		1
	.zero		1


	//----- nvinfo : EIATTR_EXIT_INSTR_OFFSETS
	.align		4
        /*0068*/ 	.byte	0x04, 0x1c
        /*006a*/ 	.short	(.L_79 - .L_78)


	//   ....[0]....
.L_78:
        /*006c*/ 	.word	0x00001180


	//----- nvinfo : EIATTR_CRS_STACK_SIZE
	.align		4
.L_79:
        /*0070*/ 	.byte	0x04, 0x1e
        /*0072*/ 	.short	(.L_81 - .L_80)
.L_80:
        /*0074*/ 	.word	0x00000000


	//----- nvinfo : EIATTR_CBANK_PARAM_SIZE
	.align		4
.L_81:
        /*0078*/ 	.byte	0x03, 0x19
        /*007a*/ 	.short	0x001c


	//----- nvinfo : EIATTR_PARAM_CBANK
	.align		4
        /*007c*/ 	.byte	0x04, 0x0a
        /*007e*/ 	.short	(.L_83 - .L_82)
	.align		4
.L_82:
        /*0080*/ 	.word	index@(.nv.constant0._Z4PoolPPfS0_iii)
        /*0084*/ 	.short	0x0380
        /*0086*/ 	.short	0x001c


	//----- nvinfo : EIATTR_SW_WAR
	.align		4
.L_83:
        /*0088*/ 	.byte	0x04, 0x36
        /*008a*/ 	.short	(.L_85 - .L_84)
.L_84:
        /*008c*/ 	.word	0x00000008
.L_85:


//--------------------- .nv.info._Z4tanhPPfS0_    --------------------------
	.section	.nv.info._Z4tanhPPfS0_,"",@"SHT_CUDA_INFO"
	.sectionflags	@""
	.align	4


	//----- nvinfo : EIATTR_CUDA_API_VERSION
	.align		4
        /*0000*/ 	.byte	0x04, 0x37
        /*0002*/ 	.short	(.L_87 - .L_86)
.L_86:
        /*0004*/ 	.word	0x00000082


	//----- nvinfo : EIATTR_KPARAM_INFO
	.align		4
.L_87:
        /*0008*/ 	.byte	0x04, 0x17
        /*000a*/ 	.short	(.L_89 - .L_88)
.L_88:
        /*000c*/ 	.word	0x00000000
        /*0010*/ 	.short	0x0001
        /*0012*/ 	.short	0x0008
        /*0014*/ 	.byte	0x00, 0xf5, 0x21, 0x00


	//----- nvinfo : EIATTR_KPARAM_INFO
	.align		4
.L_89:
        /*0018*/ 	.byte	0x04, 0x17
        /*001a*/ 	.short	(.L_91 - .L_90)
.L_90:
        /*001c*/ 	.word	0x00000000
        /*0020*/ 	.short	0x0000
        /*0022*/ 	.short	0x0000
        /*0024*/ 	.byte	0x00, 0xf5, 0x21, 0x00


	//----- nvinfo : EIATTR_SPARSE_MMA_MASK
	.align		4
.L_91:
        /*0028*/ 	.byte	0x03, 0x50
        /*002a*/ 	.short	0x0000


	//----- nvinfo : EIATTR_MAXREG_COUNT
	.align		4
        /*002c*/ 	.byte	0x03, 0x1b
        /*002e*/ 	.short	0x00ff


	//----- nvinfo : EIATTR_MERCURY_ISA_VERSION
	.align		4
        /*0030*/ 	.byte	0x03, 0x5f
        /*0032*/ 	.short	0x0101


	//----- nvinfo : EIATTR_VRC_CTA_INIT_COUNT
	.align		4
        /*0034*/ 	.byte	0x02, 0x4a
	.zero		1
	.zero		1


	//----- nvinfo : EIATTR_EXIT_INSTR_OFFSETS
	.align		4
        /*0038*/ 	.byte	0x04, 0x1c
        /*003a*/ 	.short	(.L_93 - .L_92)


	//   ....[0]....
.L_92:
        /*003c*/ 	.word	0x00000250


	//----- nvinfo : EIATTR_CBANK_PARAM_SIZE
	.align		4
.L_93:
        /*0040*/ 	.byte	0x03, 0x19
        /*0042*/ 	.short	0x0010


	//----- nvinfo : EIATTR_PARAM_CBANK
	.align		4
        /*0044*/ 	.byte	0x04, 0x0a
        /*0046*/ 	.short	(.L_95 - .L_94)
	.align		4
.L_94:
        /*0048*/ 	.word	index@(.nv.constant0._Z4tanhPPfS0_)
        /*004c*/ 	.short	0x0380
        /*004e*/ 	.short	0x0010


	//----- nvinfo : EIATTR_SW_WAR
	.align		4
.L_95:
        /*0050*/ 	.byte	0x04, 0x36
        /*0052*/ 	.short	(.L_97 - .L_96)
.L_96:
        /*0054*/ 	.word	0x00000008
.L_97:


//--------------------- .nv.info._Z4reLUPPfS0_    --------------------------
	.section	.nv.info._Z4reLUPPfS0_,"",@"SHT_CUDA_INFO"
	.sectionflags	@""
	.align	4


	//----- nvinfo : EIATTR_CUDA_API_VERSION
	.align		4
        /*0000*/ 	.byte	0x04, 0x37
        /*0002*/ 	.short	(.L_99 - .L_98)
.L_98:
        /*0004*/ 	.word	0x00000082


	//----- nvinfo : EIATTR_KPARAM_INFO
	.align		4
.L_99:
        /*0008*/ 	.byte	0x04, 0x17
        /*000a*/ 	.short	(.L_101 - .L_100)
.L_100:
        /*000c*/ 	.word	0x00000000
        /*0010*/ 	.short	0x0001
        /*0012*/ 	.short	0x0008
        /*0014*/ 	.byte	0x00, 0xf5, 0x21, 0x00


	//----- nvinfo : EIATTR_KPARAM_INFO
	.align		4
.L_101:
        /*0018*/ 	.byte	0x04, 0x17
        /*001a*/ 	.short	(.L_103 - .L_102)
.L_102:
        /*001c*/ 	.word	0x00000000
        /*0020*/ 	.short	0x0000
        /*0022*/ 	.short	0x0000
        /*0024*/ 	.byte	0x00, 0xf5, 0x21, 0x00


	//----- nvinfo : EIATTR_SPARSE_MMA_MASK
	.align		4
.L_103:
        /*0028*/ 	.byte	0x03, 0x50
        /*002a*/ 	.short	0x0000


	//----- nvinfo : EIATTR_MAXREG_COUNT
	.align		4
        /*002c*/ 	.byte	0x03, 0x1b
        /*002e*/ 	.short	0x00ff


	//----- nvinfo : EIATTR_MERCURY_ISA_VERSION
	.align		4
        /*0030*/ 	.byte	0x03, 0x5f
        /*0032*/ 	.short	0x0101


	//----- nvinfo : EIATTR_VRC_CTA_INIT_COUNT
	.align		4
        /*0034*/ 	.byte	0x02, 0x4a
	.zero		1
	.zero		1


	//----- nvinfo : EIATTR_EXIT_INSTR_OFFSETS
	.align		4
        /*0038*/ 	.byte	0x04, 0x1c
        /*003a*/ 	.short	(.L_105 - .L_104)


	//   ....[0]....
.L_104:
        /*003c*/ 	.word	0x00000150


	//----- nvinfo : EIATTR_CBANK_PARAM_SIZE
	.align		4
.L_105:
        /*0040*/ 	.byte	0x03, 0x19
        /*0042*/ 	.short	0x0010


	//----- nvinfo : EIATTR_PARAM_CBANK
	.align		4
        /*0044*/ 	.byte	0x04, 0x0a
        /*0046*/ 	.short	(.L_107 - .L_106)
	.align		4
.L_106:
        /*0048*/ 	.word	index@(.nv.constant0._Z4reLUPPfS0_)
        /*004c*/ 	.short	0x0380
        /*004e*/ 	.short	0x0010


	//----- nvinfo : EIATTR_SW_WAR
	.align		4
.L_107:
        /*0050*/ 	.byte	0x04, 0x36
        /*0052*/ 	.short	(.L_109 - .L_108)
.L_108:
        /*0054*/ 	.word	0x00000008
.L_109:


//--------------------- .nv.callgraph             --------------------------
	.section	.nv.callgraph,"",@"SHT_CUDA_CALLGRAPH"
	.align	4
	.sectionentsize	8
	.align		4
        /*0000*/ 	.word	0x00000000
	.align		4
        /*0004*/ 	.word	0xffffffff
	.align		4
        /*0008*/ 	.word	0x00000000
	.align		4
        /*000c*/ 	.word	0xfffffffe
	.align		4
        /*0010*/ 	.word	0x00000000
	.align		4
        /*0014*/ 	.word	0xfffffffd
	.align		4
        /*0018*/ 	.word	0x00000000
	.align		4
        /*001c*/ 	.word	0xfffffffc


//--------------------- .text._Z7softmaxPfS_      --------------------------
	.section	.text._Z7softmaxPfS_,"ax",@progbits
	.align	128
        .global         _Z7softmaxPfS_
        .type           _Z7softmaxPfS_,@function
        .size           _Z7softmaxPfS_,(.L_x_56 - _Z7softmaxPfS_)
        .other          _Z7softmaxPfS_,@"STO_CUDA_ENTRY STV_DEFAULT"
_Z7softmaxPfS_:
.text._Z7softmaxPfS_:
[----:B------:R-:W-:Y:S01]  /*0000*/  LDC R1, c[0x0][0x37c] ;  /* 0x0000df00ff017b82 */ /* 0x000fe20000000800 */
[----:B------:R-:W0:Y:S07]  /*0010*/  S2R R11, SR_TID.X ;  /* 0x00000000000b7919 */ /* 0x000e2e0000002100 */
[----:B------:R-:W0:Y:S01]  /*0020*/  S2UR UR4, SR_CTAID.X ;  /* 0x00000000000479c3 */ /* 0x000e220000002500 */
[----:B------:R-:W1:Y:S07]  /*0030*/  LDCU.64 UR6, c[0x0][0x358] ;  /* 0x00006b00ff0677ac */ /* 0x000e6e0008000a00 */
[----:B------:R-:W0:Y:S08]  /*0040*/  LDC R0, c[0x0][0x360] ;  /* 0x0000d800ff007b82 */ /* 0x000e300000000800 */
[----:B------:R-:W2:Y:S01]  /*0050*/  LDC.64 R4, c[0x0][0x380] ;  /* 0x0000e000ff047b82 */ /* 0x000ea20000000a00 */
[----:B0-----:R-:W-:-:S04]  /*0060*/  IMAD R7, R0, UR4, R11 ;  /* 0x0000000400077c24 */ /* 0x001fc8000f8e020b */
[----:B--2---:R-:W-:-:S06]  /*0070*/  IMAD.WIDE R4, R7, 0x4, R4 ;  /* 0x0000000407047825 */ /* 0x004fcc00078e0204 */
[----:B-1----:R-:W2:Y:S01]  /*0080*/  LDG.E R4, desc[UR6][R4.64] ;  /* 0x0000000604047981 */ /* 0x002ea2000c1e1900 */
[----:B------:R-:W-:Y:S01]  /*0090*/  IMAD.MOV.U32 R3, RZ, RZ, 0x3bbb989d ;  /* 0x3bbb989dff037424 */ /* 0x000fe200078e00ff */
[----:B------:R-:W-:Y:S01]  /*00a0*/  ISETP.NE.AND P0, PT, R11, RZ, PT ;  /* 0x000000ff0b00720c */ /* 0x000fe20003f05270 */
[----:B------:R-:W-:Y:S01]  /*00b0*/  IMAD.MOV.U32 R9, RZ, RZ, 0x437c0000 ;  /* 0x437c0000ff097424 */ /* 0x000fe200078e00ff */
[----:B------:R-:W-:Y:S01]  /*00c0*/  BSSY.RECONVERGENT B0, `(.L_x_0) ;  /* 0x00000b1000007945 */ /* 0x000fe20003800200 */
[----:B--2---:R-:W-:-:S04]  /*00d0*/  FFMA.SAT R2, R4, R3, 0.5 ;  /* 0x3f00000004027423 */ /* 0x004fc80000002003 */
[----:B------:R-:W-:Y:S02]  /*00e0*/  FFMA.RM R6, R2, R9, 12582913 ;  /* 0x4b40000102067423 */ /* 0x000fe40000004009 */
[----:B------:R-:W0:Y:S02]  /*00f0*/  LDC.64 R2, c[0x0][0x388] ;  /* 0x0000e200ff027b82 */ /* 0x000e240000000a00 */
[C---:B------:R-:W-:Y:S01]  /*0100*/  FADD R9, R6.reuse, -12583039 ;  /* 0xcb40007f06097421 */ /* 0x040fe20000000000 */
[----:B------:R-:W-:-:S03]  /*0110*/  IMAD.SHL.U32 R6, R6, 0x800000, RZ ;  /* 0x0080000006067824 */ /* 0x000fc600078e00ff */
[----:B------:R-:W-:-:S04]  /*0120*/  FFMA R9, R4, 1.4426950216293334961, -R9 ;  /* 0x3fb8aa3b04097823 */ /* 0x000fc80000000809 */
[----:B------:R-:W-:-:S06]  /*0130*/  FFMA R9, R4, 1.925963033500011079e-08, R9 ;  /* 0x32a5706004097823 */ /* 0x000fcc0000000009 */
[----:B------:R-:W1:Y:S01]  /*0140*/  MUFU.EX2 R9, R9 ;  /* 0x0000000900097308 */ /* 0x000e620000000800 */
[----:B0-----:R-:W-:-:S04]  /*0150*/  IMAD.WIDE R4, R7, 0x4, R2 ;  /* 0x0000000407047825 */ /* 0x001fc800078e0202 */
[----:B-1----:R-:W-:-:S05]  /*0160*/  FMUL R7, R6, R9 ;  /* 0x0000000906077220 */ /* 0x002fca0000400000 */
[----:B------:R0:W-:Y:S01]  /*0170*/  STG.E desc[UR6][R4.64], R7 ;  /* 0x0000000704007986 */ /* 0x0001e2000c101906 */
[----:B------:R-:W-:Y:S06]  /*0180*/  BAR.SYNC.DEFER_BLOCKING 0x0 ;  /* 0x0000000000007b1d */ /* 0x000fec0000010000 */
[----:B------:R-:W-:Y:S05]  /*0190*/  @P0 BRA `(.L_x_1) ;  /* 0x00000008008c0947 */ /* 0x000fea0003800000 */
[C---:B------:R-:W-:Y:S02]  /*01a0*/  ISETP.GE.U32.AND P1, PT, R0.reuse, 0x10, PT ;  /* 0x000000100000780c */ /* 0x040fe40003f26070 */
[----:B------:R-:W-:Y:S02]  /*01b0*/  CS2R R8, SRZ ;  /* 0x0000000000087805 */ /* 0x000fe4000001ff00 */
[----:B------:R-:W-:-:S04]  /*01c0*/  LOP3.LUT R24, R0, 0xf, RZ, 0xc0, !PT ;  /* 0x0000000f00187812 */ /* 0x000fc800078ec0ff */
[----:B------:R-:W-:-:S05]  /*01d0*/  ISETP.NE.AND P0, PT, R24, RZ, PT ;  /* 0x000000ff1800720c */ /* 0x000fca0003f05270 */
[----:B------:R-:W-:Y:S08]  /*01e0*/  @!P1 BRA `(.L_x_2) ;  /* 0x0000000400389947 */ /* 0x000ff00003800000 */
[----:B------:R-:W1:Y:S01]  /*01f0*/  LDCU.64 UR4, c[0x0][0x388] ;  /* 0x00007100ff0477ac */ /* 0x000e620008000a00 */
[C---:B------:R-:W-:Y:S01]  /*0200*/  LOP3.LUT R10, R0.reuse, 0xfffffff0, RZ, 0xc0, !PT ;  /* 0xfffffff0000a7812 */ /* 0x040fe200078ec0ff */
[----:B------:R-:W-:Y:S01]  /*0210*/  IMAD.MOV.U32 R8, RZ, RZ, RZ ;  /* 0x000000ffff087224 */ /* 0x000fe200078e00ff */
[----:B------:R-:W-:-:S03]  /*0220*/  LOP3.LUT R9, R0, 0x7f0, RZ, 0xc0, !PT ;  /* 0x000007f000097812 */ /* 0x000fc600078ec0ff */
[----:B------:R-:W-:Y:S01]  /*0230*/  IMAD.MOV R10, RZ, RZ, -R10 ;  /* 0x000000ffff0a7224 */ /* 0x000fe200078e0a0a */
[----:B-1----:R-:W-:-:S04]  /*0240*/  UIADD3 UR4, UP0, UPT, UR4, 0x20, URZ ;  /* 0x0000002004047890 */ /* 0x002fc8000ff1e0ff */
[----:B------:R-:W-:Y:S02]  /*0250*/  UIADD3.X UR5, UPT, UPT, URZ, UR5, URZ, UP0, !UPT ;  /* 0x00000005ff057290 */ /* 0x000fe400087fe4ff */
[----:B------:R-:W-:-:S04]  /*0260*/  IMAD.U32 R6, RZ, RZ, UR4 ;  /* 0x00000004ff067e24 */ /* 0x000fc8000f8e00ff */
[----:B0-----:R-:W-:-:S07]  /*0270*/  IMAD.U32 R7, RZ, RZ, UR5 ;  /* 0x00000005ff077e24 */ /* 0x001fce000f8e00ff */
.L_x_3:
[----:B------:R-:W2:Y:S04]  /*0280*/  LDG.E R22, desc[UR6][R6.64+-0x20] ;  /* 0xffffe00606167981 */ /* 0x000ea8000c1e1900 */
[----:B------:R-:W3:Y:S04]  /*0290*/  LDG.E R25, desc[UR6][R6.64+-0x1c] ;  /* 0xffffe40606197981 */ /* 0x000ee8000c1e1900 */
[----:B------:R-:W4:Y:S04]  /*02a0*/  LDG.E R21, desc[UR6][R6.64+-0x18] ;  /* 0xffffe80606157981 */ /* 0x000f28000c1e1900 */
[----:B------:R-:W5:Y:S04]  /*02b0*/  LDG.E R11, desc[UR6][R6.64+-0x14] ;  /* 0xffffec06060b7981 */ /* 0x000f68000c1e1900 */
[----:B------:R-:W5:Y:S04]  /*02c0*/  LDG.E R12, desc[UR6][R6.64+-0x10] ;  /* 0xfffff006060c7981 */ /* 0x000f68000c1e1900 */
[----:B------:R-:W5:Y:S04]  /*02d0*/  LDG.E R13, desc[UR6][R6.64+-0xc] ;  /* 0xfffff406060d7981 */ /* 0x000f68000c1e1900 */
[----:B------:R-:W5:Y:S04]  /*02e0*/  LDG.E R14, desc[UR6][R6.64+-0x8] ;  /* 0xfffff806060e7981 */ /* 0x000f68000c1e1900 */
[----:B------:R-:W5:Y:S04]  /*02f0*/  LDG.E R15, desc[UR6][R6.64+-0x4] ;  /* 0xfffffc06060f7981 */ /* 0x000f68000c1e1900 */
[----:B------:R-:W5:Y:S04]  /*0300*/  LDG.E R16, desc[UR6][R6.64] ;  /* 0x0000000606107981 */ /* 0x000f68000c1e1900 */
[----:B------:R-:W5:Y:S04]  /*0310*/  LDG.E R17, desc[UR6][R6.64+0x4] ;  /* 0x0000040606117981 */ /* 0x000f68000c1e1900 */
[----:B------:R-:W5:Y:S04]  /*0320*/  LDG.E R18, desc[UR6][R6.64+0x8] ;  /* 0x0000080606127981 */ /* 0x000f68000c1e1900 */
[----:B------:R-:W5:Y:S01]  /*0330*/  LDG.E R19, desc[UR6][R6.64+0xc] ;  /* 0x00000c0606137981 */ /* 0x000f62000c1e1900 */
[----:B-1----:R-:W-:-:S03]  /*0340*/  I2FP.F32.S32 R23, R8 ;  /* 0x0000000800177245 */ /* 0x002fc60000201400 */
[----:B------:R-:W5:Y:S04]  /*0350*/  LDG.E R20, desc[UR6][R6.64+0x10] ;  /* 0x0000100606147981 */ /* 0x000f68000c1e1900 */
[----:B------:R-:W5:Y:S01]  /*0360*/  LDG.E R8, desc[UR6][R6.64+0x14] ;  /* 0x0000140606087981 */ /* 0x000f62000c1e1900 */
[----:B--2---:R-:W-:-:S06]  /*0370*/  FADD R23, R22, R23 ;  /* 0x0000001716177221 */ /* 0x004fcc0000000000 */
[----:B------:R-:W0:Y:S02]  /*0380*/  F2I.TRUNC.NTZ R23, R23 ;  /* 0x0000001700177305 */ /* 0x000e24000020f100 */
[----:B0-----:R-:W-:-:S05]  /*0390*/  I2FP.F32.S32 R22, R23 ;  /* 0x0000001700167245 */ /* 0x001fca0000201400 */
[----:B---3--:R-:W-:Y:S02]  /*03a0*/  FADD R25, R25, R22 ;  /* 0x0000001619197221 */ /* 0x008fe40000000000 */
[----:B------:R-:W2:Y:S04]  /*03b0*/  LDG.E R22, desc[UR6][R6.64+0x18] ;  /* 0x0000180606167981 */ /* 0x000ea8000c1e1900 */
[----:B------:R-:W0:Y:S02]  /*03c0*/  F2I.TRUNC.NTZ R25, R25 ;  /* 0x0000001900197305 */ /* 0x000e24000020f100 */
[----:B0-----:R-:W-:-:S05]  /*03d0*/  I2FP.F32.S32 R26, R25 ;  /* 0x00000019001a7245 */ /* 0x001fca0000201400 */
[----:B----4-:R-:W-:Y:S02]  /*03e0*/  FADD R26, R21, R26 ;  /* 0x0000001a151a7221 */ /* 0x010fe40000000000 */
[----:B------:R-:W3:Y:S04]  /*03f0*/  LDG.E R21, desc[UR6][R6.64+0x1c] ;  /* 0x00001c0606157981 */ /* 0x000ee8000c1e1900 */
[----:B------:R-:W0:Y:S02]  /*0400*/  F2I.TRUNC.NTZ R26, R26 ;  /* 0x0000001a001a7305 */ /* 0x000e24000020f100 */
[----:B0-----:R-:W-:-:S05]  /*0410*/  I2FP.F32.S32 R28, R26 ;  /* 0x0000001a001c7245 */ /* 0x001fca0000201400 */
[----:B-----5:R-:W-:-:S06]  /*0420*/  FADD R11, R11, R28 ;  /* 0x0000001c0b0b7221 */ /* 0x020fcc0000000000 */
[----:B------:R-:W0:Y:S02]  /*0430*/  F2I.TRUNC.NTZ R11, R11 ;  /* 0x0000000b000b7305 */ /* 0x000e24000020f100 */
[----:B0-----:R-:W-:-:S05]  /*0440*/  I2FP.F32.S32 R23, R11 ;  /* 0x0000000b00177245 */ /* 0x001fca0000201400 */
[----:B------:R-:W-:-:S06]  /*0450*/  FADD R12, R12, R23 ;  /* 0x000000170c0c7221 */ /* 0x000fcc0000000000 */
        /* <DEDUP_REMOVED lines=29> */
[----:B--2---:R-:W-:-:S06]  /*0630*/  FADD R17, R22, R17 ;  /* 0x0000001116117221 */ /* 0x004fcc0000000000 */
[----:B------:R-:W0:Y:S01]  /*0640*/  F2I.TRUNC.NTZ R17, R17 ;  /* 0x0000001100117305 */ /* 0x000e22000020f100 */
[----:B------:R-:W-:-:S05]  /*0650*/  VIADD R10, R10, 0x10 ;  /* 0x000000100a0a7836 */ /* 0x000fca0000000000 */
[----:B------:R-:W-:Y:S02]  /*0660*/  ISETP.NE.AND P1, PT, R10, RZ, PT ;  /* 0x000000ff0a00720c */ /* 0x000fe40003f25270 */
[----:B0-----:R-:W-:-:S05]  /*0670*/  I2FP.F32.S32 R8, R17 ;  /* 0x0000001100087245 */ /* 0x001fca0000201400 */
[----:B---3--:R-:W-:-:S06]  /*0680*/  FADD R8, R21, R8 ;  /* 0x0000000815087221 */ /* 0x008fcc0000000000 */
[----:B------:R-:W1:Y:S01]  /*0690*/  F2I.TRUNC.NTZ R8, R8 ;  /* 0x0000000800087305 */ /* 0x000e62000020f100 */
[----:B------:R-:W-:-:S05]  /*06a0*/  IADD3 R6, P2, PT, R6, 0x40, RZ ;  /* 0x0000004006067810 */ /* 0x000fca0007f5e0ff */
[----:B------:R-:W-:Y:S01]  /*06b0*/  IMAD.X R7, RZ, RZ, R7, P2 ;  /* 0x000000ffff077224 */ /* 0x000fe200010e0607 */
[----:B------:R-:W-:Y:S07]  /*06c0*/  @P1 BRA `(.L_x_3) ;  /* 0xfffffff800ec1947 */ /* 0x000fee000383ffff */
.L_x_2:
[----:B------:R-:W-:Y:S05]  /*06d0*/  @!P0 BRA `(.L_x_4) ;  /* 0x00000004002c8947 */ /* 0x000fea0003800000 */
[----:B------:R-:W-:Y:S02]  /*06e0*/  ISETP.GE.U32.AND P0, PT, R24, 0x8, PT ;  /* 0x000000081800780c */ /* 0x000fe40003f06070 */
[----:B------:R-:W-:-:S04]  /*06f0*/  LOP3.LUT R19, R0, 0x7, RZ, 0xc0, !PT ;  /* 0x0000000700137812 */ /* 0x000fc800078ec0ff */
[----:B------:R-:W-:-:S07]  /*0700*/  ISETP.NE.AND P1, PT, R19, RZ, PT ;  /* 0x000000ff1300720c */ /* 0x000fce0003f25270 */
[----:B------:R-:W-:Y:S06]  /*0710*/  @!P0 BRA `(.L_x_5) ;  /* 0x0000000000888947 */ /* 0x000fec0003800000 */
[----:B------:R-:W-:-:S05]  /*0720*/  IMAD.WIDE.U32 R12, R9, 0x4, R2 ;  /* 0x00000004090c7825 */ /* 0x000fca00078e0002 */
[----:B------:R-:W2:Y:S04]  /*0730*/  LDG.E R14, desc[UR6][R12.64] ;  /* 0x000000060c0e7981 */ /* 0x000ea8000c1e1900 */
[----:B------:R-:W3:Y:S04]  /*0740*/  LDG.E R16, desc[UR6][R12.64+0x4] ;  /* 0x000004060c107981 */ /* 0x000ee8000c1e1900 */
[----:B------:R-:W4:Y:S04]  /*0750*/  LDG.E R17, desc[UR6][R12.64+0x8] ;  /* 0x000008060c117981 */ /* 0x000f28000c1e1900 */
[----:B------:R-:W5:Y:S04]  /*0760*/  LDG.E R18, desc[UR6][R12.64+0xc] ;  /* 0x00000c060c127981 */ /* 0x000f68000c1e1900 */
[----:B------:R-:W5:Y:S04]  /*0770*/  LDG.E R10, desc[UR6][R12.64+0x10] ;  /* 0x000010060c0a7981 */ /* 0x000f68000c1e1900 */
[----:B0-----:R-:W5:Y:S04]  /*0780*/  LDG.E R7, desc[UR6][R12.64+0x14] ;  /* 0x000014060c077981 */ /* 0x001f68000c1e1900 */
[----:B------:R-:W5:Y:S04]  /*0790*/  LDG.E R6, desc[UR6][R12.64+0x18] ;  /* 0x000018060c067981 */ /* 0x000f68000c1e1900 */
[----:B------:R0:W5:Y:S01]  /*07a0*/  LDG.E R11, desc[UR6][R12.64+0x1c] ;  /* 0x00001c060c0b7981 */ /* 0x000162000c1e1900 */
[----:B-1----:R-:W-:Y:S01]  /*07b0*/  I2FP.F32.S32 R15, R8 ;  /* 0x00000008000f7245 */ /* 0x002fe20000201400 */
[----:B------:R-:W-:-:S04]  /*07c0*/  VIADD R9, R9, 0x8 ;  /* 0x0000000809097836 */ /* 0x000fc80000000000 */
[----:B--2---:R-:W-:-:S06]  /*07d0*/  FADD R14, R14, R15 ;  /* 0x0000000f0e0e7221 */ /* 0x004fcc0000000000 */
[----:B------:R-:W1:Y:S02]  /*07e0*/  F2I.TRUNC.NTZ R14, R14 ;  /* 0x0000000e000e7305 */ /* 0x000e64000020f100 */
[----:B-1----:R-:W-:-:S05]  /*07f0*/  I2FP.F32.S32 R15, R14 ;  /* 0x0000000e000f7245 */ /* 0x002fca0000201400 */
[----:B---3--:R-:W-:-:S06]  /*0800*/  FADD R15, R16, R15 ;  /* 0x0000000f100f7221 */ /* 0x008fcc0000000000 */
[----:B------:R-:W1:Y:S02]  /*0810*/  F2I.TRUNC.NTZ R15, R15 ;  /* 0x0000000f000f7305 */ /* 0x000e64000020f100 */
[----:B-1----:R-:W-:-:S05]  /*0820*/  I2FP.F32.S32 R8, R15 ;  /* 0x0000000f00087245 */ /* 0x002fca0000201400 */
[----:B----4-:R-:W-:-:S06]  /*0830*/  FADD R8, R17, R8 ;  /* 0x0000000811087221 */ /* 0x010fcc0000000000 */
[----:B------:R-:W1:Y:S02]  /*0840*/  F2I.TRUNC.NTZ R8, R8 ;  /* 0x0000000800087305 */ /* 0x000e64000020f100 */
[----:B-1----:R-:W-:-:S05]  /*0850*/  I2FP.F32.S32 R17, R8 ;  /* 0x0000000800117245 */ /* 0x002fca0000201400 */
        /* <DEDUP_REMOVED lines=13> */
[----:B------:R-:W2:Y:S02]  /*0930*/  F2I.TRUNC.NTZ R8, R8 ;  /* 0x0000000800087305 */ /* 0x000ea4000020f100 */
.L_x_5:
[----:B------:R-:W-:Y:S05]  /*0940*/  @!P1 BRA `(.L_x_4) ;  /* 0x0000000000909947 */ /* 0x000fea0003800000 */
[----:B------:R-:W-:Y:S02]  /*0950*/  ISETP.GE.U32.AND P0, PT, R19, 0x4, PT ;  /* 0x000000041300780c */ /* 0x000fe40003f06070 */
[----:B------:R-:W-:-:S04]  /*0960*/  LOP3.LUT R0, R0, 0x3, RZ, 0xc0, !PT ;  /* 0x0000000300007812 */ /* 0x000fc800078ec0ff */
[----:B------:R-:W-:-:S07]  /*0970*/  ISETP.NE.AND P1, PT, R0, RZ, PT ;  /* 0x000000ff0000720c */ /* 0x000fce0003f25270 */
[----:B------:R-:W-:Y:S06]  /*0980*/  @!P0 BRA `(.L_x_6) ;  /* 0x0000000000488947 */ /* 0x000fec0003800000 */
[----:B0-----:R-:W-:-:S05]  /*0990*/  IMAD.WIDE.U32 R6, R9, 0x4, R2 ;  /* 0x0000000409067825 */ /* 0x001fca00078e0002 */
[----:B------:R-:W3:Y:S04]  /*09a0*/  LDG.E R10, desc[UR6][R6.64] ;  /* 0x00000006060a7981 */ /* 0x000ee8000c1e1900 */
[----:B------:R-:W4:Y:S04]  /*09b0*/  LDG.E R12, desc[UR6][R6.64+0x4] ;  /* 0x00000406060c7981 */ /* 0x000f28000c1e1900 */
[----:B------:R-:W5:Y:S04]  /*09c0*/  LDG.E R13, desc[UR6][R6.64+0x8] ;  /* 0x00000806060d7981 */ /* 0x000f68000c1e1900 */
[----:B------:R-:W5:Y:S01]  /*09d0*/  LDG.E R14, desc[UR6][R6.64+0xc] ;  /* 0x00000c06060e7981 */ /* 0x000f62000c1e1900 */
[----:B-12---:R-:W-:Y:S01]  /*09e0*/  I2FP.F32.S32 R11, R8 ;  /* 0x00000008000b7245 */ /* 0x006fe20000201400 */
[----:B------:R-:W-:-:S04]  /*09f0*/  VIADD R9, R9, 0x4 ;  /* 0x0000000409097836 */ /* 0x000fc80000000000 */
[----:B---3--:R-:W-:-:S06]  /*0a00*/  FADD R10, R10, R11 ;  /* 0x0000000b0a0a7221 */ /* 0x008fcc0000000000 */
[----:B------:R-:W0:Y:S02]  /*0a10*/  F2I.TRUNC.NTZ R10, R10 ;  /* 0x0000000a000a7305 */ /* 0x000e24000020f100 */
[----:B0-----:R-:W-:-:S05]  /*0a20*/  I2FP.F32.S32 R11, R10 ;  /* 0x0000000a000b7245 */ /* 0x001fca0000201400 */
[----:B----4-:R-:W-:-:S06]  /*0a30*/  FADD R11, R12, R11 ;  /* 0x0000000b0c0b7221 */ /* 0x010fcc0000000000 */
[----:B------:R-:W0:Y:S02]  /*0a40*/  F2I.TRUNC.NTZ R11, R11 ;  /* 0x0000000b000b7305 */ /* 0x000e24000020f100 */
[----:B0-----:R-:W-:-:S05]  /*0a50*/  I2FP.F32.S32 R8, R11 ;  /* 0x0000000b00087245 */ /* 0x001fca0000201400 */
[----:B-----5:R-:W-:-:S06]  /*0a60*/  FADD R13, R13, R8 ;  /* 0x000000080d0d7221 */ /* 0x020fcc0000000000 */
[----:B------:R-:W0:Y:S02]  /*0a70*/  F2I.TRUNC.NTZ R13, R13 ;  /* 0x0000000d000d7305 */ /* 0x000e24000020f100 */
[----:B0-----:R-:W-:-:S05]  /*0a80*/  I2FP.F32.S32 R15, R13 ;  /* 0x0000000d000f7245 */ /* 0x001fca0000201400 */
[----:B------:R-:W-:-:S04]  /*0a90*/  FADD R14, R14, R15 ;  /* 0x0000000f0e0e7221 */ /* 0x000fc80000000000 */
[----:B------:R3:W4:Y:S03]  /*0aa0*/  F2I.TRUNC.NTZ R8, R14 ;  /* 0x0000000e00087305 */ /* 0x000726000020f100 */
.L_x_6:
[----:B------:R-:W-:Y:S05]  /*0ab0*/  @!P1 BRA `(.L_x_4) ;  /* 0x0000000000349947 */ /* 0x000fea0003800000 */
[----:B------:R-:W-:-:S04]  /*0ac0*/  IMAD.WIDE.U32 R2, R9, 0x4, R2 ;  /* 0x0000000409027825 */ /* 0x000fc800078e0002 */
[----:B------:R-:W-:Y:S02]  /*0ad0*/  IMAD.MOV R0, RZ, RZ, -R0 ;  /* 0x000000ffff007224 */ /* 0x000fe400078e0a00 */
[----:B------:R-:W-:-:S07]  /*0ae0*/  IMAD.MOV.U32 R6, RZ, RZ, R2 ;  /* 0x000000ffff067224 */ /* 0x000fce00078e0002 */
.L_x_7:
[----:B------:R-:W-:-:S06]  /*0af0*/  IMAD.MOV.U32 R2, RZ, RZ, R6 ;  /* 0x000000ffff027224 */ /* 0x000fcc00078e0006 */
[----:B------:R5:W3:Y:S01]  /*0b00*/  LDG.E R2, desc[UR6][R2.64] ;  /* 0x0000000602027981 */ /* 0x000ae2000c1e1900 */
[----:B012-4-:R-:W-:Y:S01]  /*0b10*/  I2FP.F32.S32 R7, R8 ;  /* 0x0000000800077245 */ /* 0x017fe20000201400 */
[----:B------:R-:W-:Y:S01]  /*0b20*/  VIADD R0, R0, 0x1 ;  /* 0x0000000100007836 */ /* 0x000fe20000000000 */
[----:B------:R-:W-:-:S04]  /*0b30*/  IADD3 R6, P1, PT, R6, 0x4, RZ ;  /* 0x0000000406067810 */ /* 0x000fc80007f3e0ff */
[----:B------:R-:W-:Y:S01]  /*0b40*/  ISETP.NE.AND P0, PT, R0, RZ, PT ;  /* 0x000000ff0000720c */ /* 0x000fe20003f05270 */
[----:B-----5:R-:W-:Y:S02]  /*0b50*/  IMAD.X R3, RZ, RZ, R3, P1 ;  /* 0x000000ffff037224 */ /* 0x020fe400008e0603 */
[----:B---3--:R-:W-:-:S06]  /*0b60*/  FADD R8, R7, R2 ;  /* 0x0000000207087221 */ /* 0x008fcc0000000000 */
[----:B------:R-:W0:Y:S04]  /*0b70*/  F2I.TRUNC.NTZ R8, R8 ;  /* 0x0000000800087305 */ /* 0x000e28000020f100 */
[----:B------:R-:W-:Y:S05]  /*0b80*/  @P0 BRA `(.L_x_7) ;  /* 0xfffffffc00d80947 */ /* 0x000fea000383ffff */
.L_x_4:
[----:B------:R-:W5:Y:S01]  /*0b90*/  S2UR UR5, SR_CgaCtaId ;  /* 0x00000000000579c3 */ /* 0x000f620000008800 */
[----:B------:R-:W-:Y:S02]  /*0ba0*/  UMOV UR4, 0x400 ;  /* 0x0000040000047882 */ /* 0x000fe40000000000 */
[----:B-----5:R-:W-:-:S09]  /*0bb0*/  ULEA UR4, UR5, UR4, 0x18 ;  /* 0x0000000405047291 */ /* 0x020fd2000f8ec0ff */
[----:B012-4-:R1:W-:Y:S03]  /*0bc0*/  STS [UR4], R8 ;  /* 0x00000008ff007988 */ /* 0x0173e60008000804 */
.L_x_1:
[----:B------:R-:W-:Y:S05]  /*0bd0*/  BSYNC.RECONVERGENT B0 ;  /* 0x0000000000007941 */ /* 0x000fea0003800200 */
.L_x_0:
[----:B------:R-:W-:Y:S06]  /*0be0*/  BAR.SYNC.DEFER_BLOCKING 0x0 ;  /* 0x0000000000007b1d */ /* 0x000fec0000010000 */
[----:B------:R-:W2:Y:S02]  /*0bf0*/  LDG.E R0, desc[UR6][R4.64] ;  /* 0x0000000604007981 */ /* 0x000ea4000c1e1900 */
[----:B------:R-:W4:Y:S01]  /*0c00*/  S2UR UR5, SR_CgaCtaId ;  /* 0x00000000000579c3 */ /* 0x000f220000008800 */
[----:B------:R-:W-:Y:S01]  /*0c10*/  UMOV UR4, 0x400 ;  /* 0x0000040000047882 */ /* 0x000fe20000000000 */
[----:B------:R-:W-:Y:S01]  /*0c20*/  BSSY.RECONVERGENT B0, `(.L_x_8) ;  /* 0x000000f000007945 */ /* 0x000fe20003800200 */
[----:B----4-:R-:W-:-:S09]  /*0c30*/  ULEA UR4, UR5, UR4, 0x18 ;  /* 0x0000000405047291 */ /* 0x010fd2000f8ec0ff */
[----:B------:R-:W4:Y:S02]  /*0c40*/  LDS R2, [UR4] ;  /* 0x00000004ff027984 */ /* 0x000f240008000800 */
[----:B----4-:R-:W-:-:S04]  /*0c50*/  I2FP.F32.S32 R3, R2 ;  /* 0x0000000200037245 */ /* 0x010fc80000201400 */
[----:B------:R-:W0:Y:S02]  /*0c60*/  MUFU.RCP R2, R3 ;  /* 0x0000000300027308 */ /* 0x000e240000001000 */
[----:B0-----:R-:W-:-:S04]  /*0c70*/  FFMA R7, -R3, R2, 1 ;  /* 0x3f80000003077423 */ /* 0x001fc80000000102 */
[----:B------:R-:W-:Y:S02]  /*0c80*/  FFMA R7, R2, R7, R2 ;  /* 0x0000000702077223 */ /* 0x000fe40000000002 */
[----:B--2---:R-:W0:Y:S02]  /*0c90*/  FCHK P0, R0, R3 ;  /* 0x0000000300007302 */ /* 0x004e240000000000 */
[----:B------:R-:W-:-:S04]  /*0ca0*/  FFMA R2, R0, R7, RZ ;  /* 0x0000000700027223 */ /* 0x000fc800000000ff */
[----:B------:R-:W-:-:S04]  /*0cb0*/  FFMA R6, -R3, R2, R0 ;  /* 0x0000000203067223 */ /* 0x000fc80000000100 */
[----:B------:R-:W-:Y:S01]  /*0cc0*/  FFMA R7, R7, R6, R2 ;  /* 0x0000000607077223 */ /* 0x000fe20000000002 */
[----:B0-----:R-:W-:Y:S06]  /*0cd0*/  @!P0 BRA `(.L_x_9) ;  /* 0x00000000000c8947 */ /* 0x001fec0003800000 */
[----:B------:R-:W-:-:S07]  /*0ce0*/  MOV R2, 0xd00 ;  /* 0x00000d0000027802 */ /* 0x000fce0000000f00 */
[----:B-1-3--:R-:W-:Y:S05]  /*0cf0*/  CALL.REL.NOINC `($__internal_0_$__cuda_sm3x_div_rn_noftz_f32_slowpath) ;  /* 0x0000000000107944 */ /* 0x00afea0003c00000 */
[----:B------:R-:W-:-:S07]  /*0d00*/  IMAD.MOV.U32 R7, RZ, RZ, R0 ;  /* 0x000000ffff077224 */ /* 0x000fce00078e0000 */
.L_x_9:
[----:B------:R-:W-:Y:S05]  /*0d10*/  BSYNC.RECONVERGENT B0 ;  /* 0x0000000000007941 */ /* 0x000fea0003800200 */
.L_x_8:
[----:B------:R-:W-:Y:S01]  /*0d20*/  STG.E desc[UR6][R4.64], R7 ;  /* 0x0000000704007986 */ /* 0x000fe2000c101906 */
[----:B------:R-:W-:Y:S05]  /*0d30*/  EXIT ;  /* 0x000000000000794d */ /* 0x000fea0003800000 */
        .weak           $__internal_0_$__cuda_sm3x_div_rn_noftz_f32_slowpath
        .type           $__internal_0_$__cuda_sm3x_div_rn_noftz_f32_slowpath,@function
        .size           $__internal_0_$__cuda_sm3x_div_rn_noftz_f32_slowpath,(.L_x_56 - $__internal_0_$__cuda_sm3x_div_rn_noftz_f32_slowpath)
$__internal_0_$__cuda_sm3x_div_rn_noftz_f32_slowpath:
[--C-:B------:R-:W-:Y:S01]  /*0d40*/  SHF.R.U32.HI R7, RZ, 0x17, R3.reuse ;  /* 0x00000017ff077819 */ /* 0x100fe20000011603 */
[----:B------:R-:W-:Y:S01]  /*0d50*/  BSSY.RECONVERGENT B1, `(.L_x_10) ;  /* 0x0000064000017945 */ /* 0x000fe20003800200 */
[--C-:B------:R-:W-:Y:S01]  /*0d60*/  SHF.R.U32.HI R6, RZ, 0x17, R0.reuse ;  /* 0x00000017ff067819 */ /* 0x100fe20000011600 */
[----:B------:R-:W-:Y:S01]  /*0d70*/  IMAD.MOV.U32 R8, RZ, RZ, R0 ;  /* 0x000000ffff087224 */ /* 0x000fe200078e0000 */
[----:B------:R-:W-:Y:S01]  /*0d80*/  LOP3.LUT R7, R7, 0xff, RZ, 0xc0, !PT ;  /* 0x000000ff07077812 */ /* 0x000fe200078ec0ff */
[----:B------:R-:W-:Y:S01]  /*0d90*/  IMAD.MOV.U32 R9, RZ, RZ, R3 ;  /* 0x000000ffff097224 */ /* 0x000fe200078e0003 */
[----:B------:R-:W-:-:S03]  /*0da0*/  LOP3.LUT R6, R6, 0xff, RZ, 0xc0, !PT ;  /* 0x000000ff06067812 */ /* 0x000fc600078ec0ff */
[----:B------:R-:W-:Y:S02]  /*0db0*/  VIADD R12, R7, 0xffffffff ;  /* 0xffffffff070c7836 */ /* 0x000fe40000000000 */
[----:B------:R-:W-:-:S03]  /*0dc0*/  VIADD R11, R6, 0xffffffff ;  /* 0xffffffff060b7836 */ /* 0x000fc60000000000 */
[----:B------:R-:W-:-:S04]  /*0dd0*/  ISETP.GT.U32.AND P0, PT, R12, 0xfd, PT ;  /* 0x000000fd0c00780c */ /* 0x000fc80003f04070 */
[----:B------:R-:W-:-:S13]  /*0de0*/  ISETP.GT.U32.OR P0, PT, R11, 0xfd, P0 ;  /* 0x000000fd0b00780c */ /* 0x000fda0000704470 */
[----:B------:R-:W-:Y:S01]  /*0df0*/  @!P0 IMAD.MOV.U32 R10, RZ, RZ, RZ ;  /* 0x000000ffff0a8224 */ /* 0x000fe200078e00ff */
[----:B------:R-:W-:Y:S06]  /*0e00*/  @!P0 BRA `(.L_x_11) ;  /* 0x00000000005c8947 */ /* 0x000fec0003800000 */
[----:B------:R-:W-:Y:S02]  /*0e10*/  FSETP.GTU.FTZ.AND P0, PT, |R0|, +INF , PT ;  /* 0x7f8000000000780b */ /* 0x000fe40003f1c200 */
[----:B------:R-:W-:-:S04]  /*0e20*/  FSETP.GTU.FTZ.AND P1, PT, |R3|, +INF , PT ;  /* 0x7f8000000300780b */ /* 0x000fc80003f3c200 */
[----:B------:R-:W-:-:S13]  /*0e30*/  PLOP3.LUT P0, PT, P0, P1, PT, 0xf8, 0x8f ;  /* 0x00000000008f781c */ /* 0x000fda0000703f70 */
[----:B------:R-:W-:Y:S05]  /*0e40*/  @P0 BRA `(.L_x_12) ;  /* 0x00000004004c0947 */ /* 0x000fea0003800000 */
[----:B------:R-:W-:-:S13]  /*0e50*/  LOP3.LUT P0, RZ, R9, 0x7fffffff, R8, 0xc8, !PT ;  /* 0x7fffffff09ff7812 */ /* 0x000fda000780c808 */
[----:B------:R-:W-:Y:S05]  /*0e60*/  @!P0 BRA `(.L_x_13) ;  /* 0x00000004003c8947 */ /* 0x000fea0003800000 */
[C---:B------:R-:W-:Y:S02]  /*0e70*/  FSETP.NEU.FTZ.AND P2, PT, |R0|.reuse, +INF , PT ;  /* 0x7f8000000000780b */ /* 0x040fe40003f5d200 */
[----:B------:R-:W-:Y:S02]  /*0e80*/  FSETP.NEU.FTZ.AND P1, PT, |R3|, +INF , PT ;  /* 0x7f8000000300780b */ /* 0x000fe40003f3d200 */
[----:B------:R-:W-:-:S11]  /*0e90*/  FSETP.NEU.FTZ.AND P0, PT, |R0|, +INF , PT ;  /* 0x7f8000000000780b */ /* 0x000fd60003f1d200 */
[----:B------:R-:W-:Y:S05]  /*0ea0*/  @!P1 BRA !P2, `(.L_x_13) ;  /* 0x00000004002c9947 */ /* 0x000fea0005000000 */
[----:B------:R-:W-:-:S04]  /*0eb0*/  LOP3.LUT P2, RZ, R8, 0x7fffffff, RZ, 0xc0, !PT ;  /* 0x7fffffff08ff7812 */ /* 0x000fc8000784c0ff */
[----:B------:R-:W-:-:S13]  /*0ec0*/  PLOP3.LUT P1, PT, P1, P2, PT, 0x2f, 0xf2 ;  /* 0x0000000000f2781c */ /* 0x000fda0000f24577 */
[----:B------:R-:W-:Y:S05]  /*0ed0*/  @P1 BRA `(.L_x_14) ;  /* 0x0000000400181947 */ /* 0x000fea0003800000 */
[----:B------:R-:W-:-:S04]  /*0ee0*/  LOP3.LUT P1, RZ, R9, 0x7fffffff, RZ, 0xc0, !PT ;  /* 0x7fffffff09ff7812 */ /* 0x000fc8000782c0ff */
[----:B------:R-:W-:-:S13]  /*0ef0*/  PLOP3.LUT P0, PT, P0, P1, PT, 0x2f, 0xf2 ;  /* 0x0000000000f2781c */ /* 0x000fda0000702577 */
[----:B------:R-:W-:Y:S05]  /*0f00*/  @P0 BRA `(.L_x_15) ;  /* 0x0000000400000947 */ /* 0x000fea0003800000 */
[----:B------:R-:W-:Y:S02]  /*0f10*/  ISETP.GE.AND P0, PT, R11, RZ, PT ;  /* 0x000000ff0b00720c */ /* 0x000fe40003f06270 */
[----:B------:R-:W-:-:S11]  /*0f20*/  ISETP.GE.AND P1, PT, R12, RZ, PT ;  /* 0x000000ff0c00720c */ /* 0x000fd60003f26270 */
[----:B------:R-:W-:Y:S02]  /*0f30*/  @P0 IMAD.MOV.U32 R10, RZ, RZ, RZ ;  /* 0x000000ffff0a0224 */ /* 0x000fe400078e00ff */
[----:B------:R-:W-:Y:S01]  /*0f40*/  @!P0 FFMA R8, R0, 1.84467440737095516160e+19, RZ ;  /* 0x5f80000000088823 */ /* 0x000fe200000000ff */
[----:B------:R-:W-:Y:S02]  /*0f50*/  @!P0 IMAD.MOV.U32 R10, RZ, RZ, -0x40 ;  /* 0xffffffc0ff0a8424 */ /* 0x000fe400078e00ff */
[----:B------:R-:W-:Y:S02]  /*0f60*/  @!P1 FFMA R9, R3, 1.84467440737095516160e+19, RZ ;  /* 0x5f80000003099823 */ /* 0x000fe400000000ff */
[----:B------:R-:W-:-:S07]  /*0f70*/  @!P1 VIADD R10, R10, 0x40 ;  /* 0x000000400a0a9836 */ /* 0x000fce0000000000 */
.L_x_11:
[----:B------:R-:W-:Y:S01]  /*0f80*/  LEA R0, R7, 0xc0800000, 0x17 ;  /* 0xc080000007007811 */ /* 0x000fe200078eb8ff */
[----:B------:R-:W-:Y:S01]  /*0f90*/  VIADD R6, R6, 0xffffff81 ;  /* 0xffffff8106067836 */ /* 0x000fe20000000000 */
[----:B------:R-:W-:Y:S03]  /*0fa0*/  BSSY.RECONVERGENT B2, `(.L_x_16) ;  /* 0x0000035000027945 */ /* 0x000fe60003800200 */
[----:B------:R-:W-:Y:S01]  /*0fb0*/  IMAD.IADD R9, R9, 0x1, -R0 ;  /* 0x0000000109097824 */ /* 0x000fe200078e0a00 */
[C---:B------:R-:W-:Y:S01]  /*0fc0*/  IADD3 R7, PT, PT, R6.reuse, 0x7f, -R7 ;  /* 0x0000007f06077810 */ /* 0x040fe20007ffe807 */
[----:B------:R-:W-:Y:S02]  /*0fd0*/  IMAD R0, R6, -0x800000, R8 ;  /* 0xff80000006007824 */ /* 0x000fe400078e0208 */
[----:B------:R-:W0:Y:S01]  /*0fe0*/  MUFU.RCP R3, R9 ;  /* 0x0000000900037308 */ /* 0x000e220000001000 */
[----:B------:R-:W-:Y:S01]  /*0ff0*/  FADD.FTZ R11, -R9, -RZ ;  /* 0x800000ff090b7221 */ /* 0x000fe20000010100 */
[----:B------:R-:W-:-:S03]  /*1000*/  IMAD.IADD R7, R7, 0x1, R10 ;  /* 0x0000000107077824 */ /* 0x000fc600078e020a */
[----:B0-----:R-:W-:-:S04]  /*1010*/  FFMA R12, R3, R11, 1 ;  /* 0x3f800000030c7423 */ /* 0x001fc8000000000b */
[----:B------:R-:W-:-:S04]  /*1020*/  FFMA R12, R3, R12, R3 ;  /* 0x0000000c030c7223 */ /* 0x000fc80000000003 */
[----:B------:R-:W-:-:S04]  /*1030*/  FFMA R3, R0, R12, RZ ;  /* 0x0000000c00037223 */ /* 0x000fc800000000ff */
[----:B------:R-:W-:-:S04]  /*1040*/  FFMA R8, R11, R3, R0 ;  /* 0x000000030b087223 */ /* 0x000fc80000000000 */
[----:B------:R-:W-:-:S04]  /*1050*/  FFMA R13, R12, R8, R3 ;  /* 0x000000080c0d7223 */ /* 0x000fc80000000003 */
[----:B------:R-:W-:-:S04]  /*1060*/  FFMA R8, R11, R13, R0 ;  /* 0x0000000d0b087223 */ /* 0x000fc80000000000 */
[----:B------:R-:W-:-:S05]  /*1070*/  FFMA R0, R12, R8, R13 ;  /* 0x000000080c007223 */ /* 0x000fca000000000d */
[----:B------:R-:W-:-:S04]  /*1080*/  SHF.R.U32.HI R3, RZ, 0x17, R0 ;  /* 0x00000017ff037819 */ /* 0x000fc80000011600 */
[----:B------:R-:W-:-:S05]  /*1090*/  LOP3.LUT R3, R3, 0xff, RZ, 0xc0, !PT ;  /* 0x000000ff03037812 */ /* 0x000fca00078ec0ff */
[----:B------:R-:W-:-:S04]  /*10a0*/  IMAD.IADD R9, R3, 0x1, R7 ;  /* 0x0000000103097824 */ /* 0x000fc800078e0207 */
[----:B------:R-:W-:-:S05]  /*10b0*/  VIADD R3, R9, 0xffffffff ;  /* 0xffffffff09037836 */ /* 0x000fca0000000000 */
[----:B------:R-:W-:-:S13]  /*10c0*/  ISETP.GE.U32.AND P0, PT, R3, 0xfe, PT ;  /* 0x000000fe0300780c */ /* 0x000fda0003f06070 */
[----:B------:R-:W-:Y:S05]  /*10d0*/  @!P0 BRA `(.L_x_17) ;  /* 0x0000000000808947 */ /* 0x000fea0003800000 */
[----:B------:R-:W-:-:S13]  /*10e0*/  ISETP.GT.AND P0, PT, R9, 0xfe, PT ;  /* 0x000000fe0900780c */ /* 0x000fda0003f04270 */
[----:B------:R-:W-:Y:S05]  /*10f0*/  @P0 BRA `(.L_x_18) ;  /* 0x00000000006c0947 */ /* 0x000fea0003800000 */
[----:B------:R-:W-:-:S13]  /*1100*/  ISETP.GE.AND P0, PT, R9, 0x1, PT ;  /* 0x000000010900780c */ /* 0x000fda0003f06270 */
[----:B------:R-:W-:Y:S05]  /*1110*/  @P0 BRA `(.L_x_19) ;  /* 0x0000000000740947 */ /* 0x000fea0003800000 */
[----:B------:R-:W-:Y:S02]  /*1120*/  ISETP.GE.AND P0, PT, R9, -0x18, PT ;  /* 0xffffffe80900780c */ /* 0x000fe40003f06270 */
[----:B------:R-:W-:-:S11]  /*1130*/  LOP3.LUT R0, R0, 0x80000000, RZ, 0xc0, !PT ;  /* 0x8000000000007812 */ /* 0x000fd600078ec0ff */
[----:B------:R-:W-:Y:S05]  /*1140*/  @!P0 BRA `(.L_x_19) ;  /* 0x0000000000688947 */ /* 0x000fea0003800000 */
[CCC-:B------:R-:W-:Y:S01]  /*1150*/  FFMA.RZ R3, R12.reuse, R8.reuse, R13.reuse ;  /* 0x000000080c037223 */ /* 0x1c0fe2000000c00d */
[CCC-:B------:R-:W-:Y:S01]  /*1160*/  FFMA.RM R6, R12.reuse, R8.reuse, R13.reuse ;  /* 0x000000080c067223 */ /* 0x1c0fe2000000400d */
[C---:B------:R-:W-:Y:S02]  /*1170*/  ISETP.NE.AND P2, PT, R9.reuse, RZ, PT ;  /* 0x000000ff0900720c */ /* 0x040fe40003f45270 */
[----:B------:R-:W-:Y:S02]  /*1180*/  ISETP.NE.AND P1, PT, R9, RZ, PT ;  /* 0x000000ff0900720c */ /* 0x000fe40003f25270 */
[----:B------:R-:W-:Y:S01]  /*1190*/  LOP3.LUT R7, R3, 0x7fffff, RZ, 0xc0, !PT ;  /* 0x007fffff03077812 */ /* 0x000fe200078ec0ff */
[----:B------:R-:W-:Y:S01]  /*11a0*/  FFMA.RP R3, R12, R8, R13 ;  /* 0x000000080c037223 */ /* 0x000fe2000000800d */
[----:B------:R-:W-:Y:S02]  /*11b0*/  VIADD R8, R9, 0x20 ;  /* 0x0000002009087836 */ /* 0x000fe40000000000 */
[----:B------:R-:W-:Y:S01]  /*11c0*/  LOP3.LUT R7, R7, 0x800000, RZ, 0xfc, !PT ;  /* 0x0080000007077812 */ /* 0x000fe200078efcff */
[----:B------:R-:W-:Y:S01]  /*11d0*/  IMAD.MOV R9, RZ, RZ, -R9 ;  /* 0x000000ffff097224 */ /* 0x000fe200078e0a09 */
[----:B------:R-:W-:-:S02]  /*11e0*/  FSETP.NEU.FTZ.AND P0, PT, R3, R6, PT ;  /* 0x000000060300720b */ /* 0x000fc40003f1d000 */
[----:B------:R-:W-:Y:S02]  /*11f0*/  SHF.L.U32 R8, R7, R8, RZ ;  /* 0x0000000807087219 */ /* 0x000fe400000006ff */
[----:B------:R-:W-:Y:S02]  /*1200*/  SEL R6, R9, RZ, P2 ;  /* 0x000000ff09067207 */ /* 0x000fe40001000000 */
[----:B------:R-:W-:Y:S02]  /*1210*/  ISETP.NE.AND P1, PT, R8, RZ, P1 ;  /* 0x000000ff0800720c */ /* 0x000fe40000f25270 */
[----:B------:R-:W-:Y:S02]  /*1220*/  SHF.R.U32.HI R6, RZ, R6, R7 ;  /* 0x00000006ff067219 */ /* 0x000fe40000011607 */
[----:B------:R-:W-:Y:S02]  /*1230*/  PLOP3.LUT P0, PT, P0, P1, PT, 0xf8, 0x8f ;  /* 0x00000000008f781c */ /* 0x000fe40000703f70 */
[----:B------:R-:W-:-:S02]  /*1240*/  SHF.R.U32.HI R8, RZ, 0x1, R6 ;  /* 0x00000001ff087819 */ /* 0x000fc40000011606 */
[----:B------:R-:W-:-:S04]  /*1250*/  SEL R3, RZ, 0x1, !P0 ;  /* 0x00000001ff037807 */ /* 0x000fc80004000000 */
[----:B------:R-:W-:-:S04]  /*1260*/  LOP3.LUT R3, R3, 0x1, R8, 0xf8, !PT ;  /* 0x0000000103037812 */ /* 0x000fc800078ef808 */
[----:B------:R-:W-:-:S05]  /*1270*/  LOP3.LUT R3, R3, R6, RZ, 0xc0, !PT ;  /* 0x0000000603037212 */ /* 0x000fca00078ec0ff */
[----:B------:R-:W-:-:S05]  /*1280*/  IMAD.IADD R3, R8, 0x1, R3 ;  /* 0x0000000108037824 */ /* 0x000fca00078e0203 */
[----:B------:R-:W-:Y:S01]  /*1290*/  LOP3.LUT R0, R3, R0, RZ, 0xfc, !PT ;  /* 0x0000000003007212 */ /* 0x000fe200078efcff */
[----:B------:R-:W-:Y:S06]  /*12a0*/  BRA `(.L_x_19) ;  /* 0x0000000000107947 */ /* 0x000fec0003800000 */
.L_x_18:
[----:B------:R-:W-:-:S04]  /*12b0*/  LOP3.LUT R0, R0, 0x80000000, RZ, 0xc0, !PT ;  /* 0x8000000000007812 */ /* 0x000fc800078ec0ff */
[----:B------:R-:W-:Y:S01]  /*12c0*/  LOP3.LUT R0, R0, 0x7f800000, RZ, 0xfc, !PT ;  /* 0x7f80000000007812 */ /* 0x000fe200078efcff */
[----:B------:R-:W-:Y:S06]  /*12d0*/  BRA `(.L_x_19) ;  /* 0x0000000000047947 */ /* 0x000fec0003800000 */
.L_x_17:
[----:B------:R-:W-:-:S07]  /*12e0*/  IMAD R0, R7, 0x800000, R0 ;  /* 0x0080000007007824 */ /* 0x000fce00078e0200 */
.L_x_19:
[----:B------:R-:W-:Y:S05]  /*12f0*/  BSYNC.RECONVERGENT B2 ;  /* 0x0000000000027941 */ /* 0x000fea0003800200 */
.L_x_16:
[----:B------:R-:W-:Y:S05]  /*1300*/  BRA `(.L_x_20) ;  /* 0x0000000000207947 */ /* 0x000fea0003800000 */
.L_x_15:
[----:B------:R-:W-:-:S04]  /*1310*/  LOP3.LUT R0, R9, 0x80000000, R8, 0x48, !PT ;  /* 0x8000000009007812 */ /* 0x000fc800078e4808 */
[----:B------:R-:W-:Y:S01]  /*1320*/  LOP3.LUT R0, R0, 0x7f800000, RZ, 0xfc, !PT ;  /* 0x7f80000000007812 */ /* 0x000fe200078efcff */
[----:B------:R-:W-:Y:S06]  /*1330*/  BRA `(.L_x_20) ;  /* 0x0000000000147947 */ /* 0x000fec0003800000 */
.L_x_14:
[----:B------:R-:W-:Y:S01]  /*1340*/  LOP3.LUT R0, R9, 0x80000000, R8, 0x48, !PT ;  /* 0x8000000009007812 */ /* 0x000fe200078e4808 */
[----:B------:R-:W-:Y:S06]  /*1350*/  BRA `(.L_x_20) ;  /* 0x00000000000c7947 */ /* 0x000fec0003800000 */
.L_x_13:
[----:B------:R-:W0:Y:S01]  /*1360*/  MUFU.RSQ R0, -QNAN ;  /* 0xffc0000000007908 */ /* 0x000e220000001400 */
[----:B------:R-:W-:Y:S05]  /*1370*/  BRA `(.L_x_20) ;  /* 0x0000000000047947 */ /* 0x000fea0003800000 */
.L_x_12:
[----:B------:R-:W-:-:S07]  /*1380*/  FADD.FTZ R0, R0, R3 ;  /* 0x0000000300007221 */ /* 0x000fce0000010000 */
.L_x_20:
[----:B------:R-:W-:Y:S05]  /*1390*/  BSYNC.RECONVERGENT B1 ;  /* 0x0000000000017941 */ /* 0x000fea0003800200 */
.L_x_10:
[----:B------:R-:W-:-:S04]  /*13a0*/  IMAD.MOV.U32 R3, RZ, RZ, 0x0 ;  /* 0x00000000ff037424 */ /* 0x000fc800078e00ff */
[----:B0-----:R-:W-:Y:S05]  /*13b0*/  RET.REL.NODEC R2 `(_Z7softmaxPfS_) ;  /* 0xffffffec02107950 */ /* 0x001fea0003c3ffff */
.L_x_21:
[----:B------:R-:W-:-:S00]  /*13c0*/  BRA `(.L_x_21) ;  /* 0xfffffffc00fc7947 */ /* 0x000fc0000383ffff */
[----:B------:R-:W-:-:S00]  /*13d0*/  NOP ;  /* 0x0000000000007918 */ /* 0x000fc00000000000 */
        /* <DEDUP_REMOVED lines=10> */
.L_x_56:


//--------------------- .text._Z7sigmoidPfS_      --------------------------
	.section	.text._Z7sigmoidPfS_,"ax",@progbits
	.align	128
        .global         _Z7sigmoidPfS_
        .type           _Z7sigmoidPfS_,@function
        .size           _Z7sigmoidPfS_,(.L_x_57 - _Z7sigmoidPfS_)
        .other          _Z7sigmoidPfS_,@"STO_CUDA_ENTRY STV_DEFAULT"
_Z7sigmoidPfS_:
.text._Z7sigmoidPfS_:
        /* <DEDUP_REMOVED lines=10> */
[----:B------:R-:W-:Y:S01]  /*00a0*/  BSSY.RECONVERGENT B0, `(.L_x_22) ;  /* 0x0000015000007945 */ /* 0x000fe20003800200 */
[----:B------:R-:W-:Y:S02]  /*00b0*/  IMAD.MOV.U32 R9, RZ, RZ, 0x437c0000 ;  /* 0x437c0000ff097424 */ /* 0x000fe400078e00ff */
[----:B--2---:R-:W-:-:S04]  /*00c0*/  FFMA.SAT R0, R4, -R7, 0.5 ;  /* 0x3f00000004007423 */ /* 0x004fc80000002807 */
[----:B------:R-:W-:-:S04]  /*00d0*/  FFMA.RM R0, R0, R9, 12582913 ;  /* 0x4b40000100007423 */ /* 0x000fc80000004009 */
[C---:B------:R-:W-:Y:S01]  /*00e0*/  FADD R7, R0.reuse, -12583039 ;  /* 0xcb40007f00077421 */ /* 0x040fe20000000000 */
[----:B------:R-:W-:-:S03]  /*00f0*/  SHF.L.U32 R0, R0, 0x17, RZ ;  /* 0x0000001700007819 */ /* 0x000fc600000006ff */
[----:B------:R-:W-:-:S04]  /*0100*/  FFMA R7, R4, -1.4426950216293334961, -R7 ;  /* 0xbfb8aa3b04077823 */ /* 0x000fc80000000807 */
[----:B------:R-:W-:-:S06]  /*0110*/  FFMA R7, R4, -1.925963033500011079e-08, R7 ;  /* 0xb2a5706004077823 */ /* 0x000fcc0000000007 */
[----:B------:R-:W0:Y:S02]  /*0120*/  MUFU.EX2 R7, R7 ;  /* 0x0000000700077308 */ /* 0x000e240000000800 */
[----:B0-----:R-:W-:-:S04]  /*0130*/  FFMA R0, R0, R7, 1 ;  /* 0x3f80000000007423 */ /* 0x001fc80000000007 */
[----:B------:R-:W-:-:S05]  /*0140*/  VIADD R2, R0, 0x1800000 ;  /* 0x0180000000027836 */ /* 0x000fca0000000000 */
[----:B------:R-:W-:-:S04]  /*0150*/  LOP3.LUT R2, R2, 0x7f800000, RZ, 0xc0, !PT ;  /* 0x7f80000002027812 */ /* 0x000fc800078ec0ff */
[----:B------:R-:W-:-:S13]  /*0160*/  ISETP.GT.U32.AND P0, PT, R2, 0x1ffffff, PT ;  /* 0x01ffffff0200780c */ /* 0x000fda0003f04070 */
[----:B------:R-:W-:Y:S05]  /*0170*/  @P0 BRA `(.L_x_23) ;  /* 0x00000000000c0947 */ /* 0x000fea0003800000 */
[----:B------:R-:W-:-:S07]  /*0180*/  MOV R4, 0x1a0 ;  /* 0x000001a000047802 */ /* 0x000fce0000000f00 */
[----:B------:R-:W-:Y:S05]  /*0190*/  CALL.REL.NOINC `($__internal_1_$__cuda_sm20_rcp_rn_f32_slowpath) ;  /* 0x0000000000287944 */ /* 0x000fea0003c00000 */
[----:B------:R-:W-:Y:S05]  /*01a0*/  BRA `(.L_x_24) ;  /* 0x0000000000107947 */ /* 0x000fea0003800000 */
.L_x_23:
[----:B------:R-:W0:Y:S02]  /*01b0*/  MUFU.RCP R7, R0 ;  /* 0x0000000000077308 */ /* 0x000e240000001000 */
[----:B0-----:R-:W-:-:S04]  /*01c0*/  FFMA R2, R0, R7, -1 ;  /* 0xbf80000000027423 */ /* 0x001fc80000000007 */
[----:B------:R-:W-:-:S04]  /*01d0*/  FADD.FTZ R2, -R2, -RZ ;  /* 0x800000ff02027221 */ /* 0x000fc80000010100 */
[----:B------:R-:W-:-:S07]  /*01e0*/  FFMA R7, R7, R2, R7 ;  /* 0x0000000207077223 */ /* 0x000fce0000000007 */
.L_x_24:
[----:B------:R-:W-:Y:S05]  /*01f0*/  BSYNC.RECONVERGENT B0 ;  /* 0x0000000000007941 */ /* 0x000fea0003800200 */
.L_x_22:
[----:B------:R-:W0:Y:S02]  /*0200*/  LDC.64 R4, c[0x0][0x388] ;  /* 0x0000e200ff047b82 */ /* 0x000e240000000a00 */
[----:B0-----:R-:W-:-:S05]  /*0210*/  IMAD.WIDE R2, R3, 0x4, R4 ;  /* 0x0000000403027825 */ /* 0x001fca00078e0204 */
[----:B------:R-:W-:Y:S01]  /*0220*/  STG.E desc[UR4][R2.64], R7 ;  /* 0x0000000702007986 */ /* 0x000fe2000c101904 */
[----:B------:R-:W-:Y:S05]  /*0230*/  EXIT ;  /* 0x000000000000794d */ /* 0x000fea0003800000 */
        .weak           $__internal_1_$__cuda_sm20_rcp_rn_f32_slowpath
        .type           $__internal_1_$__cuda_sm20_rcp_rn_f32_slowpath,@function
        .size           $__internal_1_$__cuda_sm20_rcp_rn_f32_slowpath,(.L_x_57 - $__internal_1_$__cuda_sm20_rcp_rn_f32_slowpath)
$__internal_1_$__cuda_sm20_rcp_rn_f32_slowpath:
[----:B------:R-:W-:Y:S01]  /*0240*/  SHF.L.U32 R2, R0, 0x1, RZ ;  /* 0x0000000100027819 */ /* 0x000fe200000006ff */
[----:B------:R-:W-:Y:S03]  /*0250*/  BSSY.RECONVERGENT B1, `(.L_x_25) ;  /* 0x0000030000017945 */ /* 0x000fe60003800200 */
[----:B------:R-:W-:-:S04]  /*0260*/  SHF.R.U32.HI R2, RZ, 0x18, R2 ;  /* 0x00000018ff027819 */ /* 0x000fc80000011602 */
[----:B------:R-:W-:-:S13]  /*0270*/  ISETP.NE.U32.AND P0, PT, R2, RZ, PT ;  /* 0x000000ff0200720c */ /* 0x000fda0003f05070 */
[----:B------:R-:W-:Y:S05]  /*0280*/  @P0 BRA `(.L_x_26) ;  /* 0x0000000000280947 */ /* 0x000fea0003800000 */
[----:B------:R-:W-:-:S05]  /*0290*/  IMAD.SHL.U32 R2, R0, 0x2, RZ ;  /* 0x0000000200027824 */ /* 0x000fca00078e00ff */
[----:B------:R-:W-:-:S13]  /*02a0*/  ISETP.NE.AND P0, PT, R2, RZ, PT ;  /* 0x000000ff0200720c */ /* 0x000fda0003f05270 */
[----:B------:R-:W-:Y:S01]  /*02b0*/  @P0 FFMA R6, R0, 1.84467440737095516160e+19, RZ ;  /* 0x5f80000000060823 */ /* 0x000fe200000000ff */
[----:B------:R-:W-:Y:S08]  /*02c0*/  @!P0 MUFU.RCP R5, R0 ;  /* 0x0000000000058308 */ /* 0x000ff00000001000 */
[----:B------:R-:W0:Y:S02]  /*02d0*/  @P0 MUFU.RCP R7, R6 ;  /* 0x0000000600070308 */ /* 0x000e240000001000 */
[----:B0-----:R-:W-:-:S04]  /*02e0*/  @P0 FFMA R2, R6, R7, -1 ;  /* 0xbf80000006020423 */ /* 0x001fc80000000007 */
[----:B------:R-:W-:-:S04]  /*02f0*/  @P0 FADD.FTZ R2, -R2, -RZ ;  /* 0x800000ff02020221 */ /* 0x000fc80000010100 */
[----:B------:R-:W-:-:S04]  /*0300*/  @P0 FFMA R2, R7, R2, R7 ;  /* 0x0000000207020223 */ /* 0x000fc80000000007 */
[----:B------:R-:W-:Y:S01]  /*0310*/  @P0 FFMA R5, R2, 1.84467440737095516160e+19, RZ ;  /* 0x5f80000002050823 */ /* 0x000fe200000000ff */
[----:B------:R-:W-:Y:S06]  /*0320*/  BRA `(.L_x_27) ;  /* 0x0000000000887947 */ /* 0x000fec0003800000 */
.L_x_26:
[----:B------:R-:W-:-:S04]  /*0330*/  IADD3 R5, PT, PT, R2, -0xfd, RZ ;  /* 0xffffff0302057810 */ /* 0x000fc80007ffe0ff */
[----:B------:R-:W-:-:S13]  /*0340*/  ISETP.GT.U32.AND P0, PT, R5, 0x1, PT ;  /* 0x000000010500780c */ /* 0x000fda0003f04070 */
[----:B------:R-:W-:Y:S05]  /*0350*/  @P0 BRA `(.L_x_28) ;  /* 0x0000000000780947 */ /* 0x000fea0003800000 */
[----:B------:R-:W-:Y:S01]  /*0360*/  LOP3.LUT R6, R0, 0x7fffff, RZ, 0xc0, !PT ;  /* 0x007fffff00067812 */ /* 0x000fe200078ec0ff */
[----:B------:R-:W-:-:S03]  /*0370*/  IMAD.MOV.U32 R10, RZ, RZ, 0x3 ;  /* 0x00000003ff0a7424 */ /* 0x000fc600078e00ff */
[----:B------:R-:W-:Y:S02]  /*0380*/  LOP3.LUT R6, R6, 0x3f800000, RZ, 0xfc, !PT ;  /* 0x3f80000006067812 */ /* 0x000fe400078efcff */
[----:B------:R-:W-:Y:S02]  /*0390*/  SHF.L.U32 R11, R10, R5, RZ ;  /* 0x000000050a0b7219 */ /* 0x000fe400000006ff */
[----:B------:R-:W0:Y:S02]  /*03a0*/  MUFU.RCP R7, R6 ;  /* 0x0000000600077308 */ /* 0x000e240000001000 */
[----:B0-----:R-:W-:-:S04]  /*03b0*/  FFMA R8, R6, R7, -1 ;  /* 0xbf80000006087423 */ /* 0x001fc80000000007 */
[----:B------:R-:W-:-:S04]  /*03c0*/  FADD.FTZ R8, -R8, -RZ ;  /* 0x800000ff08087221 */ /* 0x000fc80000010100 */
[CCC-:B------:R-:W-:Y:S01]  /*03d0*/  FFMA.RM R9, R7.reuse, R8.reuse, R7.reuse ;  /* 0x0000000807097223 */ /* 0x1c0fe20000004007 */
[----:B------:R-:W-:-:S04]  /*03e0*/  FFMA.RP R8, R7, R8, R7 ;  /* 0x0000000807087223 */ /* 0x000fc80000008007 */
[C---:B------:R-:W-:Y:S02]  /*03f0*/  LOP3.LUT R7, R9.reuse, 0x7fffff, RZ, 0xc0, !PT ;  /* 0x007fffff09077812 */ /* 0x040fe400078ec0ff */
[----:B------:R-:W-:Y:S02]  /*0400*/  FSETP.NEU.FTZ.AND P0, PT, R9, R8, PT ;  /* 0x000000080900720b */ /* 0x000fe40003f1d000 */
[----:B------:R-:W-:Y:S02]  /*0410*/  LOP3.LUT R8, R7, 0x800000, RZ, 0xfc, !PT ;  /* 0x0080000007087812 */ /* 0x000fe400078efcff */
[----:B------:R-:W-:Y:S02]  /*0420*/  SEL R7, RZ, 0xffffffff, !P0 ;  /* 0xffffffffff077807 */ /* 0x000fe40004000000 */
[----:B------:R-:W-:Y:S02]  /*0430*/  LOP3.LUT R6, R11, R8, RZ, 0xc0, !PT ;  /* 0x000000080b067212 */ /* 0x000fe400078ec0ff */
[----:B------:R-:W-:-:S02]  /*0440*/  IADD3 R7, PT, PT, -R7, RZ, RZ ;  /* 0x000000ff07077210 */ /* 0x000fc40007ffe1ff */
[-C--:B------:R-:W-:Y:S02]  /*0450*/  SHF.R.U32.HI R6, RZ, R5.reuse, R6 ;  /* 0x00000005ff067219 */ /* 0x080fe40000011606 */
[----:B------:R-:W-:Y:S02]  /*0460*/  LOP3.LUT P1, RZ, R7, R5, R8, 0xf8, !PT ;  /* 0x0000000507ff7212 */ /* 0x000fe4000782f808 */
[C---:B------:R-:W-:Y:S02]  /*0470*/  LOP3.LUT P0, RZ, R6.reuse, 0x1, RZ, 0xc0, !PT ;  /* 0x0000000106ff7812 */ /* 0x040fe4000780c0ff */
[----:B------:R-:W-:-:S04]  /*0480*/  LOP3.LUT P2, RZ, R6, 0x2, RZ, 0xc0, !PT ;  /* 0x0000000206ff7812 */ /* 0x000fc8000784c0ff */
[----:B------:R-:W-:Y:S02]  /*0490*/  PLOP3.LUT P0, PT, P0, P1, P2, 0xe0, 0x0 ;  /* 0x000000000000781c */ /* 0x000fe40000703c20 */
[----:B------:R-:W-:Y:S02]  /*04a0*/  LOP3.LUT P1, RZ, R0, 0x7fffff, RZ, 0xc0, !PT ;  /* 0x007fffff00ff7812 */ /* 0x000fe4000782c0ff */
[----:B------:R-:W-:-:S05]  /*04b0*/  SEL R5, RZ, 0x1, !P0 ;  /* 0x00000001ff057807 */ /* 0x000fca0004000000 */
[----:B------:R-:W-:-:S05]  /*04c0*/  IMAD.MOV R5, RZ, RZ, -R5 ;  /* 0x000000ffff057224 */ /* 0x000fca00078e0a05 */
[----:B------:R-:W-:Y:S02]  /*04d0*/  ISETP.GE.AND P0, PT, R5, RZ, PT ;  /* 0x000000ff0500720c */ /* 0x000fe40003f06270 */
[----:B------:R-:W-:-:S04]  /*04e0*/  IADD3 R5, PT, PT, R2, -0xfc, RZ ;  /* 0xffffff0402057810 */ /* 0x000fc80007ffe0ff */
[----:B------:R-:W-:-:S07]  /*04f0*/  SHF.R.U32.HI R5, RZ, R5, R8 ;  /* 0x00000005ff057219 */ /* 0x000fce0000011608 */
[----:B------:R-:W-:-:S05]  /*0500*/  @!P0 VIADD R5, R5, 0x1 ;  /* 0x0000000105058836 */ /* 0x000fca0000000000 */
[----:B------:R-:W-:-:S04]  /*0510*/  @!P1 SHF.L.U32 R5, R5, 0x1, RZ ;  /* 0x0000000105059819 */ /* 0x000fc800000006ff */
[----:B------:R-:W-:Y:S01]  /*0520*/  LOP3.LUT R5, R5, 0x80000000, R0, 0xf8, !PT ;  /* 0x8000000005057812 */ /* 0x000fe200078ef800 */
[----:B------:R-:W-:Y:S06]  /*0530*/  BRA `(.L_x_27) ;  /* 0x0000000000047947 */ /* 0x000fec0003800000 */
.L_x_28:
[----:B------:R0:W1:Y:S02]  /*0540*/  MUFU.RCP R5, R0 ;  /* 0x0000000000057308 */ /* 0x0000640000001000 */
.L_x_27:
[----:B------:R-:W-:Y:S05]  /*0550*/  BSYNC.RECONVERGENT B1 ;  /* 0x0000000000017941 */ /* 0x000fea0003800200 */
.L_x_25:
[----:B-1----:R-:W-:Y:S02]  /*0560*/  IMAD.MOV.U32 R7, RZ, RZ, R5 ;  /* 0x000000ffff077224 */ /* 0x002fe400078e0005 */
[----:B------:R-:W-:-:S04]  /*0570*/  HFMA2 R5, -RZ, RZ, 0, 0 ;  /* 0x00000000ff057431 */ /* 0x000fc800000001ff */
[----:B0-----:R-:W-:Y:S05]  /*0580*/  RET.REL.NODEC R4 `(_Z7sigmoidPfS_) ;  /* 0xfffffff8049c7950 */ /* 0x001fea0003c3ffff */
.L_x_29:
        /* <DEDUP_REMOVED lines=15> */
.L_x_57:


//--------------------- .text._Z4PoolPPfS0_iii    --------------------------
	.section	.text._Z4PoolPPfS0_iii,"ax",@progbits
	.align	128
        .global         _Z4PoolPPfS0_iii
        .type           _Z4PoolPPfS0_iii,@function
        .size           _Z4PoolPPfS0_iii,(.L_x_59 - _Z4PoolPPfS0_iii)
        .other          _Z4PoolPPfS0_iii,@"STO_CUDA_ENTRY STV_DEFAULT"
_Z4PoolPPfS0_iii:
.text._Z4PoolPPfS0_iii:
[----:B------:R-:W-:Y:S01]  /*0000*/  LDC R1, c[0x0][0x37c] ;  /* 0x0000df00ff017b82 */ /* 0x000fe20000000800 */
[----:B------:R-:W0:Y:S01]  /*0010*/  LDCU UR5, c[0x0][0x394] ;  /* 0x00007280ff0577ac */ /* 0x000e220008000800 */
[----:B------:R-:W1:Y:S06]  /*0020*/  S2R R5, SR_TID.X ;  /* 0x0000000000057919 */ /* 0x000e6c0000002100 */
[----:B------:R-:W1:Y:S01]  /*0030*/  S2UR UR4, SR_CTAID.X ;  /* 0x00000000000479c3 */ /* 0x000e620000002500 */
[----:B------:R-:W2:Y:S07]  /*0040*/  LDCU.64 UR6, c[0x0][0x358] ;  /* 0x00006b00ff0677ac */ /* 0x000eae0008000a00 */
[----:B------:R-:W1:Y:S01]  /*0050*/  LDC R0, c[0x0][0x360] ;  /* 0x0000d800ff007b82 */ /* 0x000e620000000800 */
[----:B0-----:R-:W-:-:S13]  /*0060*/  ISETP.NE.AND P0, PT, RZ, UR5, PT ;  /* 0x00000005ff007c0c */ /* 0x001fda000bf05270 */
[----:B------:R-:W0:Y:S01]  /*0070*/  @!P0 LDC R7, c[0x0][0x398] ;  /* 0x0000e600ff078b82 */ /* 0x000e220000000800 */
[----:B-1----:R-:W-:-:S07]  /*0080*/  IMAD R0, R0, UR4, R5 ;  /* 0x0000000400007c24 */ /* 0x002fce000f8e0205 */
[----:B------:R-:W1:Y:S01]  /*0090*/  @!P0 LDC.64 R2, c[0x0][0x380] ;  /* 0x0000e000ff028b82 */ /* 0x000e620000000a00 */
[----:B0-----:R-:W-:-:S04]  /*00a0*/  @!P0 IMAD R5, R0, R7, RZ ;  /* 0x0000000700058224 */ /* 0x001fc800078e02ff */
[----:B-1----:R-:W-:-:S06]  /*00b0*/  @!P0 IMAD.WIDE R2, R5, 0x8, R2 ;  /* 0x0000000805028825 */ /* 0x002fcc00078e0202 */
[----:B--2---:R-:W2:Y:S01]  /*00c0*/  @!P0 LDG.E.64 R2, desc[UR6][R2.64] ;  /* 0x0000000602028981 */ /* 0x004ea2000c1e1b00 */
[----:B------:R-:W0:Y:S01]  /*00d0*/  S2UR UR4, SR_CTAID.Y ;  /* 0x00000000000479c3 */ /* 0x000e220000002600 */
[----:B------:R-:W-:Y:S01]  /*00e0*/  IMAD.MOV.U32 R10, RZ, RZ, RZ ;  /* 0x000000ffff0a7224 */ /* 0x000fe200078e00ff */
[----:B------:R-:W0:Y:S06]  /*00f0*/  S2R R5, SR_TID.Y ;  /* 0x0000000000057919 */ /* 0x000e2c0000002200 */
[----:B------:R-:W0:Y:S02]  /*0100*/  LDC R26, c[0x0][0x364] ;  /* 0x0000d900ff1a7b82 */ /* 0x000e240000000800 */
[----:B0-----:R-:W-:Y:S01]  /*0110*/  IMAD R26, R26, UR4, R5 ;  /* 0x000000041a1a7c24 */ /* 0x001fe2000f8e0205 */
[----:B------:R-:W0:Y:S03]  /*0120*/  LDCU UR4, c[0x0][0x390] ;  /* 0x00007200ff0477ac */ /* 0x000e260008000800 */
[----:B------:R-:W-:-:S04]  /*0130*/  @!P0 IMAD R5, R26, R7, RZ ;  /* 0x000000071a058224 */ /* 0x000fc800078e02ff */
[----:B--2---:R-:W-:-:S05]  /*0140*/  @!P0 IMAD.WIDE R4, R5, 0x4, R2 ;  /* 0x0000000405048825 */ /* 0x004fca00078e0202 */
[----:B------:R1:W5:Y:S01]  /*0150*/  @!P0 LD.E R10, desc[UR6][R4.64] ;  /* 0x00000006040a8980 */ /* 0x000362000c101900 */
[----:B0-----:R-:W-:-:S05]  /*0160*/  IMAD.U32 R8, RZ, RZ, UR4 ;  /* 0x00000004ff087e24 */ /* 0x001fca000f8e00ff */
[----:B------:R-:W-:-:S13]  /*0170*/  ISETP.GE.AND P1, PT, R8, 0x1, PT ;  /* 0x000000010800780c */ /* 0x000fda0003f26270 */
[----:B-1----:R-:W-:Y:S05]  /*0180*/  @!P1 BRA `(.L_x_30) ;  /* 0x0000000c00709947 */ /* 0x002fea0003800000 */
[----:B------:R-:W0:Y:S01]  /*0190*/  LDCU UR4, c[0x0][0x398] ;  /* 0x00007300ff0477ac */ /* 0x000e220008000800 */
[----:B------:R-:W-:Y:S01]  /*01a0*/  UISETP.NE.AND UP0, UPT, UR5, 0x1, UPT ;  /* 0x000000010500788c */ /* 0x000fe2000bf05270 */
[----:B0-----:R-:W-:-:S08]  /*01b0*/  IMAD R9, R26, UR4, RZ ;  /* 0x000000041a097c24 */ /* 0x001fd0000f8e02ff */
[----:B------:R-:W-:Y:S05]  /*01c0*/  BRA.U !UP0, `(.L_x_31) ;  /* 0x0000000508a07547 */ /* 0x000fea000b800000 */
[----:B------:R-:W-:Y:S05]  /*01d0*/  @P0 BRA `(.L_x_30) ;  /* 0x0000000c005c0947 */ /* 0x000fea0003800000 */
[C---:B------:R-:W-:Y:S01]  /*01e0*/  LOP3.LUT R20, R8.reuse, 0xf, RZ, 0xc0, !PT ;  /* 0x0000000f08147812 */ /* 0x040fe200078ec0ff */
[----:B------:R-:W-:Y:S01]  /*01f0*/  UMOV UR4, URZ ;  /* 0x000000ff00047c82 */ /* 0x000fe20008000000 */
[C---:B------:R-:W-:Y:S02]  /*0200*/  LOP3.LUT R22, R8.reuse, 0x7, RZ, 0xc0, !PT ;  /* 0x0000000708167812 */ /* 0x040fe400078ec0ff */
[----:B------:R-:W-:Y:S01]  /*0210*/  LOP3.LUT R11, R8, 0x7ffffff0, RZ, 0xc0, !PT ;  /* 0x7ffffff0080b7812 */ /* 0x000fe200078ec0ff */
[----:B------:R-:W-:Y:S01]  /*0220*/  VIADD R2, R20, 0xffffffff ;  /* 0xffffffff14027836 */ /* 0x000fe20000000000 */
[----:B------:R-:W-:Y:S01]  /*0230*/  LOP3.LUT R12, R8, 0x3, RZ, 0xc0, !PT ;  /* 0x00000003080c7812 */ /* 0x000fe200078ec0ff */
[----:B------:R-:W-:Y:S02]  /*0240*/  VIADD R3, R22, 0xffffffff ;  /* 0xffffffff16037836 */ /* 0x000fe40000000000 */
[----:B------:R-:W-:Y:S01]  /*0250*/  IMAD.MOV R13, RZ, RZ, -R11 ;  /* 0x000000ffff0d7224 */ /* 0x000fe200078e0a0b */
[----:B------:R-:W-:-:S02]  /*0260*/  ISETP.GE.U32.AND P0, PT, R2, 0x7, PT ;  /* 0x000000070200780c */ /* 0x000fc40003f06070 */
[----:B------:R-:W-:-:S13]  /*0270*/  ISETP.GE.U32.AND P1, PT, R3, 0x3, PT ;  /* 0x000000030300780c */ /* 0x000fda0003f26070 */
.L_x_37:
[----:B------:R-:W0:Y:S01]  /*0280*/  LDC R8, c[0x0][0x390] ;  /* 0x0000e400ff087b82 */ /* 0x000e220000000800 */
[----:B------:R-:W-:-:S07]  /*0290*/  HFMA2 R6, -RZ, RZ, 0, 0 ;  /* 0x00000000ff067431 */ /* 0x000fce00000001ff */
[----:B------:R-:W1:Y:S08]  /*02a0*/  LDC R5, c[0x0][0x398] ;  /* 0x0000e600ff057b82 */ /* 0x000e700000000800 */
[----:B------:R-:W2:Y:S01]  /*02b0*/  LDC.64 R2, c[0x0][0x380] ;  /* 0x0000e000ff027b82 */ /* 0x000ea20000000a00 */
[----:B0-----:R-:W-:Y:S01]  /*02c0*/  ISETP.GE.U32.AND P2, PT, R8, 0x10, PT ;  /* 0x000000100800780c */ /* 0x001fe20003f46070 */
[----:B-1----:R-:W-:-:S04]  /*02d0*/  IMAD R5, R0, R5, UR4 ;  /* 0x0000000400057e24 */ /* 0x002fc8000f8e0205 */
[----:B--2---:R-:W-:-:S08]  /*02e0*/  IMAD.WIDE R2, R5, 0x8, R2 ;  /* 0x0000000805027825 */ /* 0x004fd000078e0202 */
[----:B------:R-:W-:Y:S05]  /*02f0*/  @!P2 BRA `(.L_x_32) ;  /* 0x00000000008ca947 */ /* 0x000fea0003800000 */
[----:B------:R-:W2:Y:S01]  /*0300*/  LDG.E.64 R4, desc[UR6][R2.64] ;  /* 0x0000000602047981 */ /* 0x000ea2000c1e1b00 */
[----:B------:R-:W-:Y:S02]  /*0310*/  IMAD.MOV.U32 R15, RZ, RZ, R9 ;  /* 0x000000ffff0f7224 */ /* 0x000fe400078e0009 */
[----:B------:R-:W-:Y:S01]  /*0320*/  IMAD.MOV.U32 R14, RZ, RZ, R13 ;  /* 0x000000ffff0e7224 */ /* 0x000fe200078e000d */
[----:B--2---:R-:W-:-:S05]  /*0330*/  IADD3 R4, P2, PT, R4, 0x20, RZ ;  /* 0x0000002004047810 */ /* 0x004fca0007f5e0ff */
[----:B------:R-:W-:-:S08]  /*0340*/  IMAD.X R5, RZ, RZ, R5, P2 ;  /* 0x000000ffff057224 */ /* 0x000fd000010e0605 */
.L_x_33:
[----:B------:R-:W-:-:S05]  /*0350*/  IMAD.WIDE R6, R15, 0x4, R4 ;  /* 0x000000040f067825 */ /* 0x000fca00078e0204 */
[----:B------:R-:W2:Y:S04]  /*0360*/  LD.E R21, desc[UR6][R6.64+-0x20] ;  /* 0xffffe00606157980 */ /* 0x000ea8000c101900 */
[----:B------:R-:W2:Y:S04]  /*0370*/  LD.E R23, desc[UR6][R6.64+-0x1c] ;  /* 0xffffe40606177980 */ /* 0x000ea8000c101900 */
[----:B------:R-:W3:Y:S04]  /*0380*/  LD.E R24, desc[UR6][R6.64+-0x18] ;  /* 0xffffe80606187980 */ /* 0x000ee8000c101900 */
[----:B------:R-:W3:Y:S04]  /*0390*/  LD.E R25, desc[UR6][R6.64+-0x14] ;  /* 0xffffec0606197980 */ /* 0x000ee8000c101900 */
[----:B------:R-:W4:Y:S04]  /*03a0*/  LD.E R19, desc[UR6][R6.64+-0x10] ;  /* 0xfffff00606137980 */ /* 0x000f28000c101900 */
[----:B------:R-:W4:Y:S04]  /*03b0*/  LD.E R18, desc[UR6][R6.64+-0xc] ;  /* 0xfffff40606127980 */ /* 0x000f28000c101900 */
[----:B------:R-:W4:Y:S04]  /*03c0*/  LD.E R16, desc[UR6][R6.64+-0x8] ;  /* 0xfffff80606107980 */ /* 0x000f28000c101900 */
[----:B------:R-:W4:Y:S01]  /*03d0*/  LD.E R17, desc[UR6][R6.64+-0x4] ;  /* 0xfffffc0606117980 */ /* 0x000f22000c101900 */
[----:B--2--5:R-:W-:-:S03]  /*03e0*/  FMNMX3 R21, R10, R21, R23, !PT ;  /* 0x000000150a157276 */ /* 0x024fc60007800017 */
[----:B------:R-:W2:Y:S04]  /*03f0*/  LD.E R10, desc[UR6][R6.64+0x4] ;  /* 0x00000406060a7980 */ /* 0x000ea8000c101900 */
[----:B------:R-:W2:Y:S01]  /*0400*/  LD.E R23, desc[UR6][R6.64+0x14] ;  /* 0x0000140606177980 */ /* 0x000ea2000c101900 */
[----:B---3--:R-:W-:-:S03]  /*0410*/  FMNMX3 R24, R21, R24, R25, !PT ;  /* 0x0000001815187276 */ /* 0x008fc60007800019 */
[----:B------:R-:W2:Y:S04]  /*0420*/  LD.E R21, desc[UR6][R6.64] ;  /* 0x0000000606157980 */ /* 0x000ea8000c101900 */
[----:B------:R-:W3:Y:S01]  /*0430*/  LD.E R25, desc[UR6][R6.64+0x18] ;  /* 0x0000180606197980 */ /* 0x000ee2000c101900 */
[----:B----4-:R-:W-:-:S03]  /*0440*/  FMNMX3 R24, R24, R19, R18, !PT ;  /* 0x0000001318187276 */ /* 0x010fc60007800012 */
[----:B------:R-:W4:Y:S04]  /*0450*/  LD.E R19, desc[UR6][R6.64+0x8] ;  /* 0x0000080606137980 */ /* 0x000f28000c101900 */
[----:B------:R-:W4:Y:S01]  /*0460*/  LD.E R18, desc[UR6][R6.64+0xc] ;  /* 0x00000c0606127980 */ /* 0x000f22000c101900 */
[----:B------:R-:W-:-:S03]  /*0470*/  FMNMX3 R16, R24, R16, R17, !PT ;  /* 0x0000001018107276 */ /* 0x000fc60007800011 */
[----:B------:R-:W3:Y:S04]  /*0480*/  LD.E R17, desc[UR6][R6.64+0x10] ;  /* 0x0000100606117980 */ /* 0x000ee8000c101900 */
[----:B------:R-:W3:Y:S01]  /*0490*/  LD.E R24, desc[UR6][R6.64+0x1c] ;  /* 0x00001c0606187980 */ /* 0x000ee2000c101900 */
[----:B------:R-:W-:-:S05]  /*04a0*/  VIADD R14, R14, 0x10 ;  /* 0x000000100e0e7836 */ /* 0x000fca0000000000 */
[----:B------:R-:W-:Y:S01]  /*04b0*/  ISETP.NE.AND P2, PT, R14, RZ, PT ;  /* 0x000000ff0e00720c */ /* 0x000fe20003f45270 */
[----:B------:R-:W-:Y:S01]  /*04c0*/  VIADD R15, R15, 0x10 ;  /* 0x000000100f0f7836 */ /* 0x000fe20000000000 */
[----:B--2---:R-:W-:-:S04]  /*04d0*/  FMNMX3 R10, R16, R21, R10, !PT ;  /* 0x00000015100a7276 */ /* 0x004fc8000780000a */
[----:B----4-:R-:W-:-:S04]  /*04e0*/  FMNMX3 R10, R10, R19, R18, !PT ;  /* 0x000000130a0a7276 */ /* 0x010fc80007800012 */
[----:B---3--:R-:W-:-:S04]  /*04f0*/  FMNMX3 R10, R10, R17, R23, !PT ;  /* 0x000000110a0a7276 */ /* 0x008fc80007800017 */
[----:B------:R-:W-:Y:S01]  /*0500*/  FMNMX3 R10, R10, R25, R24, !PT ;  /* 0x000000190a0a7276 */ /* 0x000fe20007800018 */
[----:B------:R-:W-:Y:S06]  /*0510*/  @P2 BRA `(.L_x_33) ;  /* 0xfffffffc008c2947 */ /* 0x000fec000383ffff */
[----:B------:R-:W-:-:S07]  /*0520*/  MOV R6, R11 ;  /* 0x0000000b00067202 */ /* 0x000fce0000000f00 */
.L_x_32:
[----:B------:R-:W-:-:S13]  /*0530*/  ISETP.NE.AND P2, PT, R20, RZ, PT ;  /* 0x000000ff1400720c */ /* 0x000fda0003f45270 */
[----:B------:R-:W-:Y:S05]  /*0540*/  @!P2 BRA `(.L_x_34) ;  /* 0x0000000000b0a947 */ /* 0x000fea0003800000 */
[----:B------:R-:W-:Y:S01]  /*0550*/  ISETP.NE.AND P2, PT, R22, RZ, PT ;  /* 0x000000ff1600720c */ /* 0x000fe20003f45270 */
[----:B------:R-:W-:-:S12]  /*0560*/  @!P0 BRA `(.L_x_35) ;  /* 0x0000000000408947 */ /* 0x000fd80003800000 */
[----:B------:R-:W2:Y:S01]  /*0570*/  LDG.E.64 R4, desc[UR6][R2.64] ;  /* 0x0000000602047981 */ /* 0x000ea2000c1e1b00 */
[----:B------:R-:W-:-:S04]  /*0580*/  IMAD.IADD R7, R9, 0x1, R6 ;  /* 0x0000000109077824 */ /* 0x000fc800078e0206 */
[----:B--2---:R-:W-:-:S05]  /*0590*/  IMAD.WIDE R4, R7, 0x4, R4 ;  /* 0x0000000407047825 */ /* 0x004fca00078e0204 */
        /* <DEDUP_REMOVED lines=8> */
[----:B------:R-:W-:Y:S01]  /*0620*/  VIADD R6, R6, 0x8 ;  /* 0x0000000806067836 */ /* 0x000fe20000000000 */
[----:B--2--5:R-:W-:-:S04]  /*0630*/  FMNMX3 R7, R10, R7, R14, !PT ;  /* 0x000000070a077276 */ /* 0x024fc8000780000e */
[----:B---3--:R-:W-:-:S04]  /*0640*/  FMNMX3 R7, R7, R16, R15, !PT ;  /* 0x0000001007077276 */ /* 0x008fc8000780000f */
[----:B----4-:R-:W-:-:S04]  /*0650*/  FMNMX3 R7, R7, R18, R17, !PT ;  /* 0x0000001207077276 */ /* 0x010fc80007800011 */
[----:B------:R-:W-:-:S07]  /*0660*/  FMNMX3 R10, R7, R24, R19, !PT ;  /* 0x00000018070a7276 */ /* 0x000fce0007800013 */
.L_x_35:
        /* <DEDUP_REMOVED lines=9> */
[----:B------:R-:W3:Y:S01]  /*0700*/  LD.E R15, desc[UR6][R4.64+0xc] ;  /* 0x00000c06040f7980 */ /* 0x000ee2000c101900 */
[----:B------:R-:W-:Y:S01]  /*0710*/  VIADD R6, R6, 0x4 ;  /* 0x0000000406067836 */ /* 0x000fe20000000000 */
[----:B--2--5:R-:W-:-:S04]  /*0720*/  FMNMX3 R7, R10, R7, R14, !PT ;  /* 0x000000070a077276 */ /* 0x024fc8000780000e */
[----:B---3--:R-:W-:-:S07]  /*0730*/  FMNMX3 R10, R7, R16, R15, !PT ;  /* 0x00000010070a7276 */ /* 0x008fce000780000f */
.L_x_36:
[----:B------:R-:W-:Y:S05]  /*0740*/  @!P2 BRA `(.L_x_34) ;  /* 0x000000000030a947 */ /* 0x000fea0003800000 */
[----:B------:R-:W2:Y:S01]  /*0750*/  LDG.E.64 R4, desc[UR6][R2.64] ;  /* 0x0000000602047981 */ /* 0x000ea2000c1e1b00 */
[----:B------:R-:W-:Y:S01]  /*0760*/  IMAD.IADD R7, R9, 0x1, R6 ;  /* 0x0000000109077824 */ /* 0x000fe200078e0206 */
[----:B------:R-:W-:-:S03]  /*0770*/  ISETP.NE.AND P2, PT, R12, 0x1, PT ;  /* 0x000000010c00780c */ /* 0x000fc60003f45270 */
[----:B--2---:R-:W-:-:S05]  /*0780*/  IMAD.WIDE R4, R7, 0x4, R4 ;  /* 0x0000000407047825 */ /* 0x004fca00078e0204 */
[----:B------:R-:W2:Y:S02]  /*0790*/  LD.E R7, desc[UR6][R4.64] ;  /* 0x0000000604077980 */ /* 0x000ea4000c101900 */
[----:B--2--5:R-:W-:-:S03]  /*07a0*/  FMNMX R10, R10, R7, !PT ;  /* 0x000000070a0a7209 */ /* 0x024fc60007800000 */
[----:B------:R-:W-:Y:S05]  /*07b0*/  @!P2 BRA `(.L_x_34) ;  /* 0x000000000014a947 */ /* 0x000fea0003800000 */
[----:B------:R-:W-:Y:S01]  /*07c0*/  ISETP.NE.AND P2, PT, R12, 0x2, PT ;  /* 0x000000020c00780c */ /* 0x000fe20003f45270 */
[----:B------:R-:W2:-:S12]  /*07d0*/  LD.E R3, desc[UR6][R4.64+0x4] ;  /* 0x0000040604037980 */ /* 0x000e98000c101900 */
[----:B------:R-:W3:Y:S01]  /*07e0*/  @P2 LD.E R7, desc[UR6][R4.64+0x8] ;  /* 0x0000080604072980 */ /* 0x000ee2000c101900 */
[----:B--2---:R-:W-:-:S04]  /*07f0*/  FMNMX R10, R10, R3, !PT ;  /* 0x000000030a0a7209 */ /* 0x004fc80007800000 */
[----:B---3--:R-:W-:-:S07]  /*0800*/  @P2 FMNMX R10, R10, R7, !PT ;  /* 0x000000070a0a2209 */ /* 0x008fce0007800000 */
.L_x_34:
[----:B------:R-:W-:-:S06]  /*0810*/  UIADD3 UR4, UPT, UPT, UR4, 0x1, URZ ;  /* 0x0000000104047890 */ /* 0x000fcc000fffe0ff */
[----:B------:R-:W-:-:S13]  /*0820*/  ISETP.NE.AND P2, PT, R8, UR4, PT ;  /* 0x0000000408007c0c */ /* 0x000fda000bf45270 */
[----:B------:R-:W-:Y:S05]  /*0830*/  @!P2 BRA `(.L_x_30) ;  /* 0x0000000400c4a947 */ /* 0x000fea0003800000 */
[----:B------:R-:W-:Y:S05]  /*0840*/  BRA `(.L_x_37) ;  /* 0xfffffff8008c7947 */ /* 0x000fea000383ffff */
.L_x_31:
[C---:B------:R-:W-:Y:S01]  /*0850*/  LOP3.LUT R25, R8.reuse, 0x7, RZ, 0xc0, !PT ;  /* 0x0000000708197812 */ /* 0x040fe200078ec0ff */
[----:B------:R-:W-:Y:S01]  /*0860*/  UMOV UR4, URZ ;  /* 0x000000ff00047c82 */ /* 0x000fe20008000000 */
[C---:B------:R-:W-:Y:S02]  /*0870*/  LOP3.LUT R24, R8.reuse, 0xf, RZ, 0xc0, !PT ;  /* 0x0000000f08187812 */ /* 0x040fe400078ec0ff */
[----:B------:R-:W-:Y:S01]  /*0880*/  LOP3.LUT R11, R8, 0x7ffffff0, RZ, 0xc0, !PT ;  /* 0x7ffffff0080b7812 */ /* 0x000fe200078ec0ff */
[----:B------:R-:W-:Y:S01]  /*0890*/  VIADD R3, R25, 0xffffffff ;  /* 0xffffffff19037836 */ /* 0x000fe20000000000 */
[----:B------:R-:W-:Y:S02]  /*08a0*/  IADD3 R2, PT, PT, R24, -0x1, RZ ;  /* 0xffffffff18027810 */ /* 0x000fe40007ffe0ff */
[----:B------:R-:W-:Y:S02]  /*08b0*/  LOP3.LUT R12, R8, 0x3, RZ, 0xc0, !PT ;  /* 0x00000003080c7812 */ /* 0x000fe400078ec0ff */
[----:B------:R-:W-:-:S02]  /*08c0*/  ISETP.GE.U32.AND P1, PT, R2, 0x7, PT ;  /* 0x000000070200780c */ /* 0x000fc40003f26070 */
[----:B------:R-:W-:-:S13]  /*08d0*/  ISETP.GE.U32.AND P2, PT, R3, 0x3, PT ;  /* 0x000000030300780c */ /* 0x000fda0003f46070 */
.L_x_43:
[----:B0-----:R-:W0:Y:S01]  /*08e0*/  LDC R8, c[0x0][0x390] ;  /* 0x0000e400ff087b82 */ /* 0x001e220000000800 */
[----:B------:R-:W-:-:S07]  /*08f0*/  IMAD.MOV.U32 R6, RZ, RZ, RZ ;  /* 0x000000ffff067224 */ /* 0x000fce00078e00ff */
[----:B------:R-:W1:Y:S08]  /*0900*/  LDC R3, c[0x0][0x398] ;  /* 0x0000e600ff037b82 */ /* 0x000e700000000800 */
[----:B------:R-:W2:Y:S01]  /*0910*/  LDC.64 R4, c[0x0][0x380] ;  /* 0x0000e000ff047b82 */ /* 0x000ea20000000a00 */
[----:B0-----:R-:W-:Y:S01]  /*0920*/  ISETP.GE.U32.AND P3, PT, R8, 0x10, PT ;  /* 0x000000100800780c */ /* 0x001fe20003f66070 */
[----:B-1----:R-:W-:Y:S01]  /*0930*/  IMAD R3, R0, R3, UR4 ;  /* 0x0000000400037e24 */ /* 0x002fe2000f8e0203 */
[----:B------:R-:W-:-:S06]  /*0940*/  UIADD3 UR4, UPT, UPT, UR4, 0x1, URZ ;  /* 0x0000000104047890 */ /* 0x000fcc000fffe0ff */
[----:B------:R-:W-:Y:S01]  /*0950*/  ISETP.NE.AND P0, PT, R8, UR4, PT ;  /* 0x0000000408007c0c */ /* 0x000fe2000bf05270 */
[----:B--2---:R-:W-:-:S04]  /*0960*/  IMAD.WIDE R4, R3, 0x8, R4 ;  /* 0x0000000803047825 */ /* 0x004fc800078e0204 */
[----:B------:R-:W-:Y:S08]  /*0970*/  @!P3 BRA `(.L_x_38) ;  /* 0x0000000000a0b947 */ /* 0x000ff00003800000 */
[----:B------:R0:W5:Y:S01]  /*0980*/  LDG.E.64 R2, desc[UR6][R4.64] ;  /* 0x0000000604027981 */ /* 0x000162000c1e1b00 */
[----:B------:R-:W-:-:S05]  /*0990*/  UMOV UR5, URZ ;  /* 0x000000ff00057c82 */ /* 0x000fca0008000000 */
.L_x_39:
[----:B------:R-:W-:-:S04]  /*09a0*/  VIADD R7, R9, UR5 ;  /* 0x0000000509077c36 */ /* 0x000fc80008000000 */
[----:B-----5:R-:W-:-:S05]  /*09b0*/  IMAD.WIDE R6, R7, 0x4, R2 ;  /* 0x0000000407067825 */ /* 0x020fca00078e0202 */
[----:B------:R-:W2:Y:S04]  /*09c0*/  LD.E R23, desc[UR6][R6.64] ;  /* 0x0000000606177980 */ /* 0x000ea8000c101900 */
[----:B------:R-:W3:Y:S04]  /*09d0*/  LD.E R22, desc[UR6][R6.64+0x4] ;  /* 0x0000040606167980 */ /* 0x000ee8000c101900 */
[----:B------:R-:W4:Y:S04]  /*09e0*/  LD.E R21, desc[UR6][R6.64+0x8] ;  /* 0x0000080606157980 */ /* 0x000f28000c101900 */
[----:B------:R-:W4:Y:S04]  /*09f0*/  LD.E R20, desc[UR6][R6.64+0xc] ;  /* 0x00000c0606147980 */ /* 0x000f28000c101900 */
[----:B------:R-:W4:Y:S04]  /*0a00*/  LD.E R13, desc[UR6][R6.64+0x10] ;  /* 0x00001006060d7980 */ /* 0x000f28000c101900 */
[----:B------:R-:W4:Y:S04]  /*0a10*/  LD.E R14, desc[UR6][R6.64+0x14] ;  /* 0x00001406060e7980 */ /* 0x000f28000c101900 */
[----:B------:R-:W4:Y:S04]  /*0a20*/  LD.E R15, desc[UR6][R6.64+0x18] ;  /* 0x00001806060f7980 */ /* 0x000f28000c101900 */
[----:B------:R-:W4:Y:S04]  /*0a30*/  LD.E R16, desc[UR6][R6.64+0x1c] ;  /* 0x00001c0606107980 */ /* 0x000f28000c101900 */
[----:B------:R-:W4:Y:S04]  /*0a40*/  LD.E R17, desc[UR6][R6.64+0x20] ;  /* 0x0000200606117980 */ /* 0x000f28000c101900 */
[----:B------:R-:W4:Y:S04]  /*0a50*/  LD.E R18, desc[UR6][R6.64+0x24] ;  /* 0x0000240606127980 */ /* 0x000f28000c101900 */
[----:B------:R-:W4:Y:S01]  /*0a60*/  LD.E R19, desc[UR6][R6.64+0x28] ;  /* 0x0000280606137980 */ /* 0x000f22000c101900 */
[----:B--2---:R-:W-:-:S03]  /*0a70*/  FADD R23, R23, R10 ;  /* 0x0000000a17177221 */ /* 0x004fc60000000000 */
[----:B------:R-:W2:Y:S01]  /*0a80*/  LD.E R10, desc[UR6][R6.64+0x2c] ;  /* 0x00002c06060a7980 */ /* 0x000ea2000c101900 */
[----:B---3--:R-:W-:-:S03]  /*0a90*/  FADD R28, R23, R22 ;  /* 0x00000016171c7221 */ /* 0x008fc60000000000 */
[----:B------:R-:W3:Y:S01]  /*0aa0*/  LD.E R22, desc[UR6][R6.64+0x30] ;  /* 0x0000300606167980 */ /* 0x000ee2000c101900 */
[----:B----4-:R-:W-:-:S03]  /*0ab0*/  FADD R23, R28, R21 ;  /* 0x000000151c177221 */ /* 0x010fc60000000000 */
[----:B------:R-:W4:Y:S01]  /*0ac0*/  LD.E R21, desc[UR6][R6.64+0x34] ;  /* 0x0000340606157980 */ /* 0x000f22000c101900 */
[----:B------:R-:W-:-:S03]  /*0ad0*/  FADD R28, R23, R20 ;  /* 0x00000014171c7221 */ /* 0x000fc60000000000 */
[----:B------:R-:W4:Y:S04]  /*0ae0*/  LD.E R20, desc[UR6][R6.64+0x38] ;  /* 0x0000380606147980 */ /* 0x000f28000c101900 */
[----:B------:R-:W4:Y:S01]  /*0af0*/  LD.E R23, desc[UR6][R6.64+0x3c] ;  /* 0x00003c0606177980 */ /* 0x000f22000c101900 */
[----:B------:R-:W-:Y:S01]  /*0b00*/  FADD R13, R28, R13 ;  /* 0x0000000d1c0d7221 */ /* 0x000fe20000000000 */
[----:B------:R-:W-:-:S03]  /*0b10*/  UIADD3 UR5, UPT, UPT, UR5, 0x10, URZ ;  /* 0x0000001005057890 */ /* 0x000fc6000fffe0ff */
[----:B------:R-:W-:-:S03]  /*0b20*/  FADD R14, R13, R14 ;  /* 0x0000000e0d0e7221 */ /* 0x000fc60000000000 */
[----:B------:R-:W-:Y:S01]  /*0b30*/  ISETP.NE.AND P3, PT, R11, UR5, PT ;  /* 0x000000050b007c0c */ /* 0x000fe2000bf65270 */
[----:B------:R-:W-:-:S04]  /*0b40*/  FADD R15, R14, R15 ;  /* 0x0000000f0e0f7221 */ /* 0x000fc80000000000 */
[----:B------:R-:W-:-:S04]  /*0b50*/  FADD R16, R15, R16 ;  /* 0x000000100f107221 */ /* 0x000fc80000000000 */
[----:B------:R-:W-:-:S04]  /*0b60*/  FADD R17, R16, R17 ;  /* 0x0000001110117221 */ /* 0x000fc80000000000 */
[----:B------:R-:W-:-:S04]  /*0b70*/  FADD R18, R17, R18 ;  /* 0x0000001211127221 */ /* 0x000fc80000000000 */
[----:B------:R-:W-:-:S04]  /*0b80*/  FADD R19, R18, R19 ;  /* 0x0000001312137221 */ /* 0x000fc80000000000 */
[----:B--2---:R-:W-:-:S04]  /*0b90*/  FADD R19, R19, R10 ;  /* 0x0000000a13137221 */ /* 0x004fc80000000000 */
[----:B---3--:R-:W-:-:S04]  /*0ba0*/  FADD R22, R19, R22 ;  /* 0x0000001613167221 */ /* 0x008fc80000000000 */
[----:B----4-:R-:W-:-:S04]  /*0bb0*/  FADD R21, R22, R21 ;  /* 0x0000001516157221 */ /* 0x010fc80000000000 */
[----:B------:R-:W-:-:S04]  /*0bc0*/  FADD R20, R21, R20 ;  /* 0x0000001415147221 */ /* 0x000fc80000000000 */
[----:B------:R-:W-:Y:S01]  /*0bd0*/  FADD R10, R20, R23 ;  /* 0x00000017140a7221 */ /* 0x000fe20000000000 */
[----:B------:R-:W-:Y:S06]  /*0be0*/  @P3 BRA `(.L_x_39) ;  /* 0xfffffffc006c3947 */ /* 0x000fec000383ffff */
[----:B------:R-:W-:-:S07]  /*0bf0*/  IMAD.MOV.U32 R6, RZ, RZ, R11 ;  /* 0x000000ffff067224 */ /* 0x000fce00078e000b */
.L_x_38:
        /* <DEDUP_REMOVED lines=8> */
[----:B------:R-:W3:Y:S04]  /*0c80*/  LD.E R14, desc[UR6][R2.64+0x4] ;  /* 0x00000406020e7980 */ /* 0x000ee8000c101900 */
[----:B------:R-:W4:Y:S04]  /*0c90*/  LD.E R16, desc[UR6][R2.64+0x8] ;  /* 0x0000080602107980 */ /* 0x000f28000c101900 */
[----:B------:R-:W4:Y:S04]  /*0ca0*/  LD.E R18, desc[UR6][R2.64+0xc] ;  /* 0x00000c0602127980 */ /* 0x000f28000c101900 */
[----:B------:R-:W4:Y:S04]  /*0cb0*/  LD.E R20, desc[UR6][R2.64+0x10] ;  /* 0x0000100602147980 */ /* 0x000f28000c101900 */
[----:B------:R-:W4:Y:S04]  /*0cc0*/  LD.E R22, desc[UR6][R2.64+0x14] ;  /* 0x0000140602167980 */ /* 0x000f28000c101900 */
[----:B------:R-:W4:Y:S04]  /*0cd0*/  LD.E R28, desc[UR6][R2.64+0x18] ;  /* 0x00001806021c7980 */ /* 0x000f28000c101900 */
[----:B------:R-:W4:Y:S01]  /*0ce0*/  LD.E R13, desc[UR6][R2.64+0x1c] ;  /* 0x00001c06020d7980 */ /* 0x000f22000c101900 */
[----:B------:R-:W-:Y:S01]  /*0cf0*/  IADD3 R6, PT, PT, R6, 0x8, RZ ;  /* 0x0000000806067810 */ /* 0x000fe20007ffe0ff */
[----:B--2--5:R-:W-:-:S04]  /*0d00*/  FADD R7, R10, R7 ;  /* 0x000000070a077221 */ /* 0x024fc80000000000 */
[----:B---3--:R-:W-:-:S04]  /*0d10*/  FADD R7, R7, R14 ;  /* 0x0000000e07077221 */ /* 0x008fc80000000000 */
[----:B----4-:R-:W-:-:S04]  /*0d20*/  FADD R7, R7, R16 ;  /* 0x0000001007077221 */ /* 0x010fc80000000000 */
[----:B------:R-:W-:-:S04]  /*0d30*/  FADD R7, R7, R18 ;  /* 0x0000001207077221 */ /* 0x000fc80000000000 */
[----:B------:R-:W-:-:S04]  /*0d40*/  FADD R7, R7, R20 ;  /* 0x0000001407077221 */ /* 0x000fc80000000000 */
[----:B------:R-:W-:-:S04]  /*0d50*/  FADD R7, R7, R22 ;  /* 0x0000001607077221 */ /* 0x000fc80000000000 */
[----:B------:R-:W-:-:S04]  /*0d60*/  FADD R7, R7, R28 ;  /* 0x0000001c07077221 */ /* 0x000fc80000000000 */
[----:B------:R-:W-:-:S07]  /*0d70*/  FADD R10, R7, R13 ;  /* 0x0000000d070a7221 */ /* 0x000fce0000000000 */
.L_x_41:
        /* <DEDUP_REMOVED lines=9> */
[----:B------:R-:W4:Y:S01]  /*0e10*/  LD.E R18, desc[UR6][R2.64+0xc] ;  /* 0x00000c0602127980 */ /* 0x000f22000c101900 */
[----:B------:R-:W-:-:S02]  /*0e20*/  VIADD R6, R6, 0x4 ;  /* 0x0000000406067836 */ /* 0x000fc40000000000 */
[----:B--2--5:R-:W-:-:S04]  /*0e30*/  FADD R7, R10, R7 ;  /* 0x000000070a077221 */ /* 0x024fc80000000000 */
[----:B---3--:R-:W-:-:S04]  /*0e40*/  FADD R7, R7, R14 ;  /* 0x0000000e07077221 */ /* 0x008fc80000000000 */
[----:B----4-:R-:W-:-:S04]  /*0e50*/  FADD R7, R7, R16 ;  /* 0x0000001007077221 */ /* 0x010fc80000000000 */
[----:B------:R-:W-:-:S07]  /*0e60*/  FADD R10, R7, R18 ;  /* 0x00000012070a7221 */ /* 0x000fce0000000000 */
.L_x_42:
[----:B------:R-:W-:Y:S05]  /*0e70*/  @!P3 BRA `(.L_x_40) ;  /* 0x000000000030b947 */ /* 0x000fea0003800000 */
[----:B------:R-:W2:Y:S01]  /*0e80*/  LDG.E.64 R2, desc[UR6][R4.64] ;  /* 0x0000000604027981 */ /* 0x000ea2000c1e1b00 */
[----:B------:R-:W-:Y:S01]  /*0e90*/  IMAD.IADD R7, R9, 0x1, R6 ;  /* 0x0000000109077824 */ /* 0x000fe200078e0206 */
[----:B------:R-:W-:-:S03]  /*0ea0*/  ISETP.NE.AND P3, PT, R12, 0x1, PT ;  /* 0x000000010c00780c */ /* 0x000fc60003f65270 */
[----:B--2---:R-:W-:-:S05]  /*0eb0*/  IMAD.WIDE R2, R7, 0x4, R2 ;  /* 0x0000000407027825 */ /* 0x004fca00078e0202 */
[----:B------:R-:W2:Y:S02]  /*0ec0*/  LD.E R7, desc[UR6][R2.64] ;  /* 0x0000000602077980 */ /* 0x000ea4000c101900 */
[----:B--2--5:R-:W-:-:S03]  /*0ed0*/  FADD R10, R10, R7 ;  /* 0x000000070a0a7221 */ /* 0x024fc60000000000 */
[----:B------:R-:W-:Y:S05]  /*0ee0*/  @!P3 BRA `(.L_x_40) ;  /* 0x000000000014b947 */ /* 0x000fea0003800000 */
[----:B------:R-:W-:Y:S01]  /*0ef0*/  ISETP.NE.AND P3, PT, R12, 0x2, PT ;  /* 0x000000020c00780c */ /* 0x000fe20003f65270 */
[----:B0-----:R-:W2:-:S12]  /*0f00*/  LD.E R5, desc[UR6][R2.64+0x4] ;  /* 0x0000040602057980 */ /* 0x001e98000c101900 */
[----:B------:R-:W3:Y:S01]  /*0f10*/  @P3 LD.E R7, desc[UR6][R2.64+0x8] ;  /* 0x0000080602073980 */ /* 0x000ee2000c101900 */
[----:B--2---:R-:W-:-:S04]  /*0f20*/  FADD R10, R10, R5 ;  /* 0x000000050a0a7221 */ /* 0x004fc80000000000 */
[----:B---3--:R-:W-:-:S07]  /*0f30*/  @P3 FADD R10, R10, R7 ;  /* 0x000000070a0a3221 */ /* 0x008fce0000000000 */
.L_x_40:
[----:B------:R-:W-:Y:S05]  /*0f40*/  @P0 BRA `(.L_x_43) ;  /* 0xfffffff800640947 */ /* 0x000fea000383ffff */
.L_x_30:
[----:B------:R-:W1:Y:S02]  /*0f50*/  LDCU UR4, c[0x0][0x394] ;  /* 0x00007280ff0477ac */ /* 0x000e640008000800 */
[----:B-1----:R-:W-:-:S09]  /*0f60*/  UISETP.NE.AND UP0, UPT, UR4, 0x1, UPT ;  /* 0x000000010400788c */ /* 0x002fd2000bf05270 */
[----:B------:R-:W-:Y:S05]  /*0f70*/  BRA.U UP0, `(.L_x_44) ;  /* 0x00000001006c7547 */ /* 0x000fea000b800000 */
[----:B0----5:R0:W1:Y:S01]  /*0f80*/  F2F.F64.F32 R4, R10 ;  /* 0x0000000a00047310 */ /* 0x0210620000201800 */
[----:B------:R-:W-:-:S07]  /*0f90*/  MOV R28, 0xfc0 ;  /* 0x00000fc0001c7802 */ /* 0x000fce0000000f00 */
[----:B------:R0:W2:Y:S02]  /*0fa0*/  I2F.F64 R2, R8 ;  /* 0x0000000800027312 */ /* 0x0000a40000201c00 */
[----:B012---:R-:W-:Y:S05]  /*0fb0*/  CALL.REL.NOINC `($_Z4PoolPPfS0_iii$__internal_accurate_pow) ;  /* 0x0000000400e87944 */ /* 0x007fea0003c00000 */
[----:B------:R-:W0:Y:S01]  /*0fc0*/  LDCU UR4, c[0x0][0x390] ;  /* 0x00007200ff0477ac */ /* 0x000e220008000800 */
[----:B------:R-:W-:Y:S01]  /*0fd0*/  FSETP.GEU.AND P1, PT, |R5|, 6.5827683646048100446e-37, PT ;  /* 0x036000000500780b */ /* 0x000fe20003f2e200 */
[----:B------:R-:W-:Y:S01]  /*0fe0*/  BSSY.RECONVERGENT B0, `(.L_x_45) ;  /* 0x0000013000007945 */ /* 0x000fe20003800200 */
[----:B0-----:R-:W-:-:S04]  /*0ff0*/  ISETP.NE.AND P0, PT, RZ, UR4, PT ;  /* 0x00000004ff007c0c */ /* 0x001fc8000bf05270 */
[----:B------:R-:W-:Y:S01]  /*1000*/  FSEL R7, R2, 1.875, P0 ;  /* 0x3ff0000002077808 */ /* 0x000fe20000000000 */
[----:B------:R-:W-:Y:S01]  /*1010*/  IMAD.MOV.U32 R2, RZ, RZ, 0x1 ;  /* 0x00000001ff027424 */ /* 0x000fe200078e00ff */
[----:B------:R-:W-:Y:S02]  /*1020*/  FSEL R6, R6, RZ, P0 ;  /* 0x000000ff06067208 */ /* 0x000fe40000000000 */
[----:B------:R-:W0:Y:S04]  /*1030*/  MUFU.RCP64H R3, R7 ;  /* 0x0000000700037308 */ /* 0x000e280000001800 */
[----:B0-----:R-:W-:-:S08]  /*1040*/  DFMA R8, -R6, R2, 1 ;  /* 0x3ff000000608742b */ /* 0x001fd00000000102 */
[----:B------:R-:W-:-:S08]  /*1050*/  DFMA R8, R8, R8, R8 ;  /* 0x000000080808722b */ /* 0x000fd00000000008 */
[----:B------:R-:W-:-:S08]  /*1060*/  DFMA R8, R2, R8, R2 ;  /* 0x000000080208722b */ /* 0x000fd00000000002 */
[----:B------:R-:W-:-:S08]  /*1070*/  DFMA R2, -R6, R8, 1 ;  /* 0x3ff000000602742b */ /* 0x000fd00000000108 */
[----:B------:R-:W-:-:S08]  /*1080*/  DFMA R2, R8, R2, R8 ;  /* 0x000000020802722b */ /* 0x000fd00000000008 */
[----:B------:R-:W-:-:S08]  /*1090*/  DMUL R8, R4, R2 ;  /* 0x0000000204087228 */ /* 0x000fd00000000000 */
[----:B------:R-:W-:-:S08]  /*10a0*/  DFMA R10, -R6, R8, R4 ;  /* 0x00000008060a722b */ /* 0x000fd00000000104 */
[----:B------:R-:W-:-:S10]  /*10b0*/  DFMA R2, R2, R10, R8 ;  /* 0x0000000a0202722b */ /* 0x000fd40000000008 */
[----:B------:R-:W-:-:S05]  /*10c0*/  FFMA R8, RZ, R7, R3 ;  /* 0x00000007ff087223 */ /* 0x000fca0000000003 */
[----:B------:R-:W-:-:S13]  /*10d0*/  FSETP.GT.AND P0, PT, |R8|, 1.469367938527859385e-39, PT ;  /* 0x001000000800780b */ /* 0x000fda0003f04200 */
[----:B------:R-:W-:Y:S05]  /*10e0*/  @P0 BRA P1, `(.L_x_46) ;  /* 0x0000000000080947 */ /* 0x000fea0000800000 */
[----:B------:R-:W-:-:S07]  /*10f0*/  MOV R10, 0x1110 ;  /* 0x00001110000a7802 */ /* 0x000fce0000000f00 */
[----:B------:R-:W-:Y:S05]  /*1100*/  CALL.REL.NOINC `($__internal_2_$__cuda_sm20_div_rn_f64_full) ;  /* 0x0000000000207944 */ /* 0x000fea0003c00000 */
.L_x_46:
[----:B------:R-:W-:Y:S05]  /*1110*/  BSYNC.RECONVERGENT B0 ;  /* 0x0000000000007941 */ /* 0x000fea0003800200 */
.L_x_45:
[----:B------:R1:W2:Y:S02]  /*1120*/  F2F.F32.F64 R10, R2 ;  /* 0x00000002000a7310 */ /* 0x0002a40000301000 */
.L_x_44:
[----:B-1----:R-:W1:Y:S02]  /*1130*/  LDC.64 R2, c[0x0][0x388] ;  /* 0x0000e200ff027b82 */ /* 0x002e640000000a00 */
[----:B-1----:R-:W-:-:S06]  /*1140*/  IMAD.WIDE R2, R0, 0x8, R2 ;  /* 0x0000000800027825 */ /* 0x002fcc00078e0202 */
[----:B------:R-:W3:Y:S02]  /*1150*/  LDG.E.64 R2, desc[UR6][R2.64] ;  /* 0x0000000602027981 */ /* 0x000ee4000c1e1b00 */
[----:B---3--:R-:W-:-:S05]  /*1160*/  IMAD.WIDE.U32 R26, R26, 0x4, R2 ;  /* 0x000000041a1a7825 */ /* 0x008fca00078e0002 */
[----:B--2--5:R-:W-:Y:S01]  /*1170*/  ST.E desc[UR6][R26.64], R10 ;  /* 0x0000000a1a007985 */ /* 0x024fe2000c101906 */
[----:B------:R-:W-:Y:S05]  /*1180*/  EXIT ;  /* 0x000000000000794d */ /* 0x000fea0003800000 */
        .weak           $__internal_2_$__cuda_sm20_div_rn_f64_full
        .type           $__internal_2_$__cuda_sm20_div_rn_f64_full,@function
        .size           $__internal_2_$__cuda_sm20_div_rn_f64_full,($_Z4PoolPPfS0_iii$__internal_accurate_pow - $__internal_2_$__cuda_sm20_div_rn_f64_full)
$__internal_2_$__cuda_sm20_div_rn_f64_full:
[C---:B------:R-:W-:Y:S01]  /*1190*/  FSETP.GEU.AND P0, PT, |R7|.reuse, 1.469367938527859385e-39, PT ;  /* 0x001000000700780b */ /* 0x040fe20003f0e200 */
[----:B------:R-:W-:Y:S01]  /*11a0*/  BSSY.RECONVERGENT B1, `(.L_x_47) ;  /* 0x0000057000017945 */ /* 0x000fe20003800200 */
[----:B------:R-:W-:Y:S02]  /*11b0*/  LOP3.LUT R2, R7, 0x800fffff, RZ, 0xc0, !PT ;  /* 0x800fffff07027812 */ /* 0x000fe400078ec0ff */
[C---:B------:R-:W-:Y:S02]  /*11c0*/  FSETP.GEU.AND P2, PT, |R5|.reuse, 1.469367938527859385e-39, PT ;  /* 0x001000000500780b */ /* 0x040fe40003f4e200 */
[----:B------:R-:W-:Y:S01]  /*11d0*/  LOP3.LUT R3, R2, 0x3ff00000, RZ, 0xfc, !PT ;  /* 0x3ff0000002037812 */ /* 0x000fe200078efcff */
[----:B------:R-:W-:Y:S01]  /*11e0*/  IMAD.MOV.U32 R2, RZ, RZ, R6 ;  /* 0x000000ffff027224 */ /* 0x000fe200078e0006 */
[----:B------:R-:W-:Y:S02]  /*11f0*/  MOV R8, 0x1 ;  /* 0x0000000100087802 */ /* 0x000fe40000000f00 */
[----:B------:R-:W-:-:S02]  /*1200*/  LOP3.LUT R11, R5, 0x7ff00000, RZ, 0xc0, !PT ;  /* 0x7ff00000050b7812 */ /* 0x000fc400078ec0ff */
[----:B------:R-:W-:Y:S01]  /*1210*/  LOP3.LUT R14, R7, 0x7ff00000, RZ, 0xc0, !PT ;  /* 0x7ff00000070e7812 */ /* 0x000fe200078ec0ff */
[----:B------:R-:W-:-:S03]  /*1220*/  @!P0 DMUL R2, R6, 8.98846567431157953865e+307 ;  /* 0x7fe0000006028828 */ /* 0x000fc60000000000 */
[----:B------:R-:W-:Y:S02]  /*1230*/  ISETP.GE.U32.AND P1, PT, R11, R14, PT ;  /* 0x0000000e0b00720c */ /* 0x000fe40003f26070 */
[----:B------:R-:W-:Y:S01]  /*1240*/  @!P2 LOP3.LUT R18, R7, 0x7ff00000, RZ, 0xc0, !PT ;  /* 0x7ff000000712a812 */ /* 0x000fe200078ec0ff */
[----:B------:R-:W0:Y:S03]  /*1250*/  MUFU.RCP64H R9, R3 ;  /* 0x0000000300097308 */ /* 0x000e260000001800 */
[----:B------:R-:W-:Y:S01]  /*1260*/  @!P2 ISETP.GE.U32.AND P3, PT, R11, R18, PT ;  /* 0x000000120b00a20c */ /* 0x000fe20003f66070 */
[----:B------:R-:W-:Y:S01]  /*1270*/  @!P2 IMAD.MOV.U32 R18, RZ, RZ, RZ ;  /* 0x000000ffff12a224 */ /* 0x000fe200078e00ff */
[----:B0-----:R-:W-:-:S08]  /*1280*/  DFMA R12, R8, -R2, 1 ;  /* 0x3ff00000080c742b */ /* 0x001fd00000000802 */
[----:B------:R-:W-:Y:S01]  /*1290*/  DFMA R16, R12, R12, R12 ;  /* 0x0000000c0c10722b */ /* 0x000fe2000000000c */
[----:B------:R-:W-:-:S05]  /*12a0*/  IMAD.MOV.U32 R12, RZ, RZ, 0x1ca00000 ;  /* 0x1ca00000ff0c7424 */ /* 0x000fca00078e00ff */
[C---:B------:R-:W-:Y:S02]  /*12b0*/  @!P2 SEL R13, R12.reuse, 0x63400000, !P3 ;  /* 0x634000000c0da807 */ /* 0x040fe40005800000 */
[----:B------:R-:W-:Y:S01]  /*12c0*/  DFMA R16, R8, R16, R8 ;  /* 0x000000100810722b */ /* 0x000fe20000000008 */
[----:B------:R-:W-:Y:S01]  /*12d0*/  SEL R9, R12, 0x63400000, !P1 ;  /* 0x634000000c097807 */ /* 0x000fe20004800000 */
[----:B------:R-:W-:Y:S01]  /*12e0*/  IMAD.MOV.U32 R8, RZ, RZ, R4 ;  /* 0x000000ffff087224 */ /* 0x000fe200078e0004 */
[--C-:B------:R-:W-:Y:S02]  /*12f0*/  @!P2 LOP3.LUT R13, R13, 0x80000000, R5.reuse, 0xf8, !PT ;  /* 0x800000000d0da812 */ /* 0x100fe400078ef805 */
[----:B------:R-:W-:Y:S02]  /*1300*/  LOP3.LUT R9, R9, 0x800fffff, R5, 0xf8, !PT ;  /* 0x800fffff09097812 */ /* 0x000fe400078ef805 */
[----:B------:R-:W-:Y:S01]  /*1310*/  @!P2 LOP3.LUT R19, R13, 0x100000, RZ, 0xfc, !PT ;  /* 0x001000000d13a812 */ /* 0x000fe200078efcff */
[----:B------:R-:W-:-:S05]  /*1320*/  DFMA R20, R16, -R2, 1 ;  /* 0x3ff000001014742b */ /* 0x000fca0000000802 */
[----:B------:R-:W-:-:S03]  /*1330*/  @!P2 DFMA R8, R8, 2, -R18 ;  /* 0x400000000808a82b */ /* 0x000fc60000000812 */
[----:B------:R-:W-:Y:S01]  /*1340*/  DFMA R16, R16, R20, R16 ;  /* 0x000000141010722b */ /* 0x000fe20000000010 */
[----:B------:R-:W-:Y:S01]  /*1350*/  IMAD.MOV.U32 R21, RZ, RZ, R11 ;  /* 0x000000ffff157224 */ /* 0x000fe200078e000b */
[----:B------:R-:W-:Y:S02]  /*1360*/  MOV R20, R14 ;  /* 0x0000000e00147202 */ /* 0x000fe40000000f00 */
[----:B------:R-:W-:-:S03]  /*1370*/  @!P0 LOP3.LUT R20, R3, 0x7ff00000, RZ, 0xc0, !PT ;  /* 0x7ff0000003148812 */ /* 0x000fc600078ec0ff */
[----:B------:R-:W-:Y:S01]  /*1380*/  @!P2 LOP3.LUT R21, R9, 0x7ff00000, RZ, 0xc0, !PT ;  /* 0x7ff000000915a812 */ /* 0x000fe200078ec0ff */
[----:B------:R-:W-:Y:S01]  /*1390*/  DMUL R18, R16, R8 ;  /* 0x0000000810127228 */ /* 0x000fe20000000000 */
[----:B------:R-:W-:-:S03]  /*13a0*/  VIADD R22, R20, 0xffffffff ;  /* 0xffffffff14167836 */ /* 0x000fc60000000000 */
[----:B------:R-:W-:-:S04]  /*13b0*/  VIADD R13, R21, 0xffffffff ;  /* 0xffffffff150d7836 */ /* 0x000fc80000000000 */
[----:B------:R-:W-:Y:S01]  /*13c0*/  DFMA R14, R18, -R2, R8 ;  /* 0x80000002120e722b */ /* 0x000fe20000000008 */
[----:B------:R-:W-:-:S04]  /*13d0*/  ISETP.GT.U32.AND P0, PT, R13, 0x7feffffe, PT ;  /* 0x7feffffe0d00780c */ /* 0x000fc80003f04070 */
[----:B------:R-:W-:-:S03]  /*13e0*/  ISETP.GT.U32.OR P0, PT, R22, 0x7feffffe, P0 ;  /* 0x7feffffe1600780c */ /* 0x000fc60000704470 */
[----:B------:R-:W-:-:S10]  /*13f0*/  DFMA R14, R16, R14, R18 ;  /* 0x0000000e100e722b */ /* 0x000fd40000000012 */
[----:B------:R-:W-:Y:S05]  /*1400*/  @P0 BRA `(.L_x_48) ;  /* 0x00000000006c0947 */ /* 0x000fea0003800000 */
[----:B------:R-:W-:-:S04]  /*1410*/  LOP3.LUT R16, R7, 0x7ff00000, RZ, 0xc0, !PT ;  /* 0x7ff0000007107812 */ /* 0x000fc800078ec0ff */
[CC--:B------:R-:W-:Y:S02]  /*1420*/  VIADDMNMX R4, R11.reuse, -R16.reuse, 0xb9600000, !PT ;  /* 0xb96000000b047446 */ /* 0x0c0fe40007800910 */
[----:B------:R-:W-:Y:S02]  /*1430*/  ISETP.GE.U32.AND P0, PT, R11, R16, PT ;  /* 0x000000100b00720c */ /* 0x000fe40003f06070 */
[----:B------:R-:W-:Y:S02]  /*1440*/  VIMNMX R4, PT, PT, R4, 0x46a00000, PT ;  /* 0x46a0000004047848 */ /* 0x000fe40003fe0100 */
[----:B------:R-:W-:-:S05]  /*1450*/  SEL R11, R12, 0x63400000, !P0 ;  /* 0x634000000c0b7807 */ /* 0x000fca0004000000 */
[----:B------:R-:W-:Y:S01]  /*1460*/  IMAD.IADD R11, R4, 0x1, -R11 ;  /* 0x00000001040b7824 */ /* 0x000fe200078e0a0b */
[----:B------:R-:W-:-:S03]  /*1470*/  MOV R4, RZ ;  /* 0x000000ff00047202 */ /* 0x000fc60000000f00 */
[----:B------:R-:W-:-:S06]  /*1480*/  VIADD R5, R11, 0x7fe00000 ;  /* 0x7fe000000b057836 */ /* 0x000fcc0000000000 */
[----:B------:R-:W-:-:S10]  /*1490*/  DMUL R12, R14, R4 ;  /* 0x000000040e0c7228 */ /* 0x000fd40000000000 */
[----:B------:R-:W-:-:S13]  /*14a0*/  FSETP.GTU.AND P0, PT, |R13|, 1.469367938527859385e-39, PT ;  /* 0x001000000d00780b */ /* 0x000fda0003f0c200 */
[----:B------:R-:W-:Y:S05]  /*14b0*/  @P0 BRA `(.L_x_49) ;  /* 0x0000000000940947 */ /* 0x000fea0003800000 */
[----:B------:R-:W-:Y:S01]  /*14c0*/  DFMA R2, R14, -R2, R8 ;  /* 0x800000020e02722b */ /* 0x000fe20000000008 */
[----:B------:R-:W-:-:S09]  /*14d0*/  IMAD.MOV.U32 R4, RZ, RZ, RZ ;  /* 0x000000ffff047224 */ /* 0x000fd200078e00ff */
[C---:B------:R-:W-:Y:S02]  /*14e0*/  FSETP.NEU.AND P0, PT, R3.reuse, RZ, PT ;  /* 0x000000ff0300720b */ /* 0x040fe40003f0d000 */
[----:B------:R-:W-:-:S04]  /*14f0*/  LOP3.LUT R7, R3, 0x80000000, R7, 0x48, !PT ;  /* 0x8000000003077812 */ /* 0x000fc800078e4807 */
[----:B------:R-:W-:-:S07]  /*1500*/  LOP3.LUT R5, R7, R5, RZ, 0xfc, !PT ;  /* 0x0000000507057212 */ /* 0x000fce00078efcff */
[----:B------:R-:W-:Y:S05]  /*1510*/  @!P0 BRA `(.L_x_49) ;  /* 0x00000000007c8947 */ /* 0x000fea0003800000 */
[----:B------:R-:W-:Y:S01]  /*1520*/  IMAD.MOV R3, RZ, RZ, -R11 ;  /* 0x000000ffff037224 */ /* 0x000fe200078e0a0b */
[----:B------:R-:W-:Y:S01]  /*1530*/  DMUL.RP R4, R14, R4 ;  /* 0x000000040e047228 */ /* 0x000fe20000008000 */
[----:B------:R-:W-:-:S06]  /*1540*/  IMAD.MOV.U32 R2, RZ, RZ, RZ ;  /* 0x000000ffff027224 */ /* 0x000fcc00078e00ff */
[----:B------:R-:W-:-:S03]  /*1550*/  DFMA R2, R12, -R2, R14 ;  /* 0x800000020c02722b */ /* 0x000fc6000000000e */
[----:B------:R-:W-:-:S03]  /*1560*/  LOP3.LUT R7, R5, R7, RZ, 0x3c, !PT ;  /* 0x0000000705077212 */ /* 0x000fc600078e3cff */
[----:B------:R-:W-:-:S04]  /*1570*/  IADD3 R2, PT, PT, -R11, -0x43300000, RZ ;  /* 0xbcd000000b027810 */ /* 0x000fc80007ffe1ff */
[----:B------:R-:W-:-:S04]  /*1580*/  FSETP.NEU.AND P0, PT, |R3|, R2, PT ;  /* 0x000000020300720b */ /* 0x000fc80003f0d200 */
[----:B------:R-:W-:Y:S02]  /*1590*/  FSEL R12, R4, R12, !P0 ;  /* 0x0000000c040c7208 */ /* 0x000fe40004000000 */
[----:B------:R-:W-:Y:S01]  /*15a0*/  FSEL R13, R7, R13, !P0 ;  /* 0x0000000d070d7208 */ /* 0x000fe20004000000 */
[----:B------:R-:W-:Y:S06]  /*15b0*/  BRA `(.L_x_49) ;  /* 0x0000000000547947 */ /* 0x000fec0003800000 */
.L_x_48:
[----:B------:R-:W-:-:S14]  /*15c0*/  DSETP.NAN.AND P0, PT, R4, R4, PT ;  /* 0x000000040400722a */ /* 0x000fdc0003f08000 */
[----:B------:R-:W-:Y:S05]  /*15d0*/  @P0 BRA `(.L_x_50) ;  /* 0x0000000000440947 */ /* 0x000fea0003800000 */
[----:B------:R-:W-:-:S14]  /*15e0*/  DSETP.NAN.AND P0, PT, R6, R6, PT ;  /* 0x000000060600722a */ /* 0x000fdc0003f08000 */
[----:B------:R-:W-:Y:S05]  /*15f0*/  @P0 BRA `(.L_x_51) ;  /* 0x0000000000300947 */ /* 0x000fea0003800000 */
[----:B------:R-:W-:Y:S01]  /*1600*/  ISETP.NE.AND P0, PT, R21, R20, PT ;  /* 0x000000141500720c */ /* 0x000fe20003f05270 */
[----:B------:R-:W-:Y:S01]  /*1610*/  IMAD.MOV.U32 R12, RZ, RZ, 0x0 ;  /* 0x00000000ff0c7424 */ /* 0x000fe200078e00ff */
[----:B------:R-:W-:-:S11]  /*1620*/  MOV R13, 0xfff80000 ;  /* 0xfff80000000d7802 */ /* 0x000fd60000000f00 */
[----:B------:R-:W-:Y:S05]  /*1630*/  @!P0 BRA `(.L_x_49) ;  /* 0x0000000000348947 */ /* 0x000fea0003800000 */
[----:B------:R-:W-:Y:S02]  /*1640*/  ISETP.NE.AND P0, PT, R21, 0x7ff00000, PT ;  /* 0x7ff000001500780c */ /* 0x000fe40003f05270 */
[----:B------:R-:W-:Y:S02]  /*1650*/  LOP3.LUT R13, R5, 0x80000000, R7, 0x48, !PT ;  /* 0x80000000050d7812 */ /* 0x000fe400078e4807 */
[----:B------:R-:W-:-:S13]  /*1660*/  ISETP.EQ.OR P0, PT, R20, RZ, !P0 ;  /* 0x000000ff1400720c */ /* 0x000fda0004702670 */
[----:B------:R-:W-:Y:S01]  /*1670*/  @P0 LOP3.LUT R2, R13, 0x7ff00000, RZ, 0xfc, !PT ;  /* 0x7ff000000d020812 */ /* 0x000fe200078efcff */
[----:B------:R-:W-:Y:S02]  /*1680*/  @!P0 IMAD.MOV.U32 R12, RZ, RZ, RZ ;  /* 0x000000ffff0c8224 */ /* 0x000fe400078e00ff */
[----:B------:R-:W-:Y:S02]  /*1690*/  @P0 IMAD.MOV.U32 R12, RZ, RZ, RZ ;  /* 0x000000ffff0c0224 */ /* 0x000fe400078e00ff */
[----:B------:R-:W-:Y:S01]  /*16a0*/  @P0 IMAD.MOV.U32 R13, RZ, RZ, R2 ;  /* 0x000000ffff0d0224 */ /* 0x000fe200078e0002 */
[----:B------:R-:W-:Y:S06]  /*16b0*/  BRA `(.L_x_49) ;  /* 0x0000000000147947 */ /* 0x000fec0003800000 */
.L_x_51:
[----:B------:R-:W-:Y:S01]  /*16c0*/  LOP3.LUT R13, R7, 0x80000, RZ, 0xfc, !PT ;  /* 0x00080000070d7812 */ /* 0x000fe200078efcff */
[----:B------:R-:W-:Y:S01]  /*16d0*/  IMAD.MOV.U32 R12, RZ, RZ, R6 ;  /* 0x000000ffff0c7224 */ /* 0x000fe200078e0006 */
[----:B------:R-:W-:Y:S06]  /*16e0*/  BRA `(.L_x_49) ;  /* 0x0000000000087947 */ /* 0x000fec0003800000 */
.L_x_50:
[----:B------:R-:W-:Y:S02]  /*16f0*/  LOP3.LUT R13, R5, 0x80000, RZ, 0xfc, !PT ;  /* 0x00080000050d7812 */ /* 0x000fe400078efcff */
[----:B------:R-:W-:-:S07]  /*1700*/  MOV R12, R4 ;  /* 0x00000004000c7202 */ /* 0x000fce0000000f00 */
.L_x_49:
[----:B------:R-:W-:Y:S05]  /*1710*/  BSYNC.RECONVERGENT B1 ;  /* 0x0000000000017941 */ /* 0x000fea0003800200 */
.L_x_47:
[----:B------:R-:W-:Y:S02]  /*1720*/  IMAD.MOV.U32 R11, RZ, RZ, 0x0 ;  /* 0x00000000ff0b7424 */ /* 0x000fe400078e00ff */
[----:B------:R-:W-:Y:S02]  /*1730*/  IMAD.MOV.U32 R2, RZ, RZ, R12 ;  /* 0x000000ffff027224 */ /* 0x000fe400078e000c */
[----:B------:R-:W-:Y:S01]  /*1740*/  IMAD.MOV.U32 R3, RZ, RZ, R13 ;  /* 0x000000ffff037224 */ /* 0x000fe200078e000d */
[----:B------:R-:W-:Y:S06]  /*1750*/  RET.REL.NODEC R10 `(_Z4PoolPPfS0_iii) ;  /* 0xffffffe80a287950 */ /* 0x000fec0003c3ffff */
        .type           $_Z4PoolPPfS0_iii$__internal_accurate_pow,@function
        .size           $_Z4PoolPPfS0_iii$__internal_accurate_pow,(.L_x_59 - $_Z4PoolPPfS0_iii$__internal_accurate_pow)
$_Z4PoolPPfS0_iii$__internal_accurate_pow:
[----:B------:R-:W0:Y:S01]  /*1760*/  MUFU.RCP64H R15, 2 ;  /* 0x40000000000f7908 */ /* 0x000e220000001800 */
[----:B------:R-:W-:Y:S01]  /*1770*/  IMAD.MOV.U32 R6, RZ, RZ, 0x0 ;  /* 0x00000000ff067424 */ /* 0x000fe200078e00ff */
[----:B------:R-:W-:Y:S01]  /*1780*/  MOV R7, 0x40000000 ;  /* 0x4000000000077802 */ /* 0x000fe20000000f00 */
[----:B------:R-:W-:Y:S01]  /*1790*/  IMAD.MOV.U32 R14, RZ, RZ, RZ ;  /* 0x000000ffff0e7224 */ /* 0x000fe200078e00ff */
[----:B------:R-:W-:Y:S01]  /*17a0*/  UMOV UR4, 0x7d2cafe2 ;  /* 0x7d2cafe200047882 */ /* 0x000fe20000000000 */
[----:B------:R-:W-:Y:S01]  /*17b0*/  IMAD.MOV.U32 R8, RZ, RZ, 0x41ad3b5a ;  /* 0x41ad3b5aff087424 */ /* 0x000fe200078e00ff */
[----:B------:R-:W-:Y:S01]  /*17c0*/  UMOV UR5, 0x3eb0f5ff ;  /* 0x3eb0f5ff00057882 */ /* 0x000fe20000000000 */
[----:B------:R-:W-:Y:S02]  /*17d0*/  IMAD.MOV.U32 R9, RZ, RZ, 0x3ed0f5d2 ;  /* 0x3ed0f5d2ff097424 */ /* 0x000fe400078e00ff */
[----:B0-----:R-:W-:-:S08]  /*17e0*/  DFMA R6, R14, -R6, 1 ;  /* 0x3ff000000e06742b */ /* 0x001fd00000000806 */
[----:B------:R-:W-:-:S08]  /*17f0*/  DFMA R6, R6, R6, R6 ;  /* 0x000000060606722b */ /* 0x000fd00000000006 */
[----:B------:R-:W-:-:S08]  /*1800*/  DFMA R14, R14, R6, R14 ;  /* 0x000000060e0e722b */ /* 0x000fd0000000000e */
[----:B------:R-:W-:-:S08]  /*1810*/  DMUL R6, RZ, R14 ;  /* 0x0000000eff067228 */ /* 0x000fd00000000000 */
[----:B------:R-:W-:-:S08]  /*1820*/  DFMA R6, RZ, R14, R6 ;  /* 0x0000000eff06722b */ /* 0x000fd00000000006 */
[----:B------:R-:W-:Y:S02]  /*1830*/  DMUL R12, R6, R6 ;  /* 0x00000006060c7228 */ /* 0x000fe40000000000 */
[----:B------:R-:W-:-:S06]  /*1840*/  DADD R10, RZ, -R6 ;  /* 0x00000000ff0a7229 */ /* 0x000fcc0000000806 */
[----:B------:R-:W-:Y:S01]  /*1850*/  DFMA R8, R12, UR4, R8 ;  /* 0x000000040c087c2b */ /* 0x000fe20008000008 */
[----:B------:R-:W-:Y:S01]  /*1860*/  UMOV UR4, 0x75488a3f ;  /* 0x75488a3f00047882 */ /* 0x000fe20000000000 */
[----:B------:R-:W-:Y:S01]  /*1870*/  UMOV UR5, 0x3ef3b20a ;  /* 0x3ef3b20a00057882 */ /* 0x000fe20000000000 */
[----:B------:R-:W-:Y:S02]  /*1880*/  DADD R18, R10, R10 ;  /* 0x000000000a127229 */ /* 0x000fe4000000000a */
[----:B------:R-:W-:-:S03]  /*1890*/  DMUL R10, R6, R6 ;  /* 0x00000006060a7228 */ /* 0x000fc60000000000 */
[----:B------:R-:W-:Y:S01]  /*18a0*/  DFMA R8, R12, R8, UR4 ;  /* 0x000000040c087e2b */ /* 0x000fe20008000008 */
[----:B------:R-:W-:Y:S01]  /*18b0*/  UMOV UR4, 0xe4faecd5 ;  /* 0xe4faecd500047882 */ /* 0x000fe20000000000 */
[----:B------:R-:W-:Y:S01]  /*18c0*/  UMOV UR5, 0x3f1745cd ;  /* 0x3f1745cd00057882 */ /* 0x000fe20000000000 */
[----:B------:R-:W-:-:S05]  /*18d0*/  DFMA R18, RZ, -R6, R18 ;  /* 0x80000006ff12722b */ /* 0x000fca0000000012 */
[----:B------:R-:W-:Y:S01]  /*18e0*/  DFMA R8, R12, R8, UR4 ;  /* 0x000000040c087e2b */ /* 0x000fe20008000008 */
[----:B------:R-:W-:Y:S01]  /*18f0*/  UMOV UR4, 0x258a578b ;  /* 0x258a578b00047882 */ /* 0x000fe20000000000 */
[----:B------:R-:W-:Y:S01]  /*1900*/  UMOV UR5, 0x3f3c71c7 ;  /* 0x3f3c71c700057882 */ /* 0x000fe20000000000 */
[----:B------:R-:W-:-:S05]  /*1910*/  DMUL R14, R14, R18 ;  /* 0x000000120e0e7228 */ /* 0x000fca0000000000 */
[----:B------:R-:W-:Y:S01]  /*1920*/  DFMA R8, R12, R8, UR4 ;  /* 0x000000040c087e2b */ /* 0x000fe20008000008 */
[----:B------:R-:W-:Y:S01]  /*1930*/  UMOV UR4, 0x9242b910 ;  /* 0x9242b91000047882 */ /* 0x000fe20000000000 */
[----:B------:R-:W-:-:S03]  /*1940*/  UMOV UR5, 0x3f624924 ;  /* 0x3f62492400057882 */ /* 0x000fc60000000000 */
[----:B------:R-:W-:Y:S01]  /*1950*/  VIADD R23, R15, 0x100000 ;  /* 0x001000000f177836 */ /* 0x000fe20000000000 */
[----:B------:R-:W-:Y:S02]  /*1960*/  MOV R22, R14 ;  /* 0x0000000e00167202 */ /* 0x000fe40000000f00 */
[----:B------:R-:W-:Y:S01]  /*1970*/  DFMA R8, R12, R8, UR4 ;  /* 0x000000040c087e2b */ /* 0x000fe20008000008 */
[----:B------:R-:W-:Y:S01]  /*1980*/  UMOV UR4, 0x99999dfb ;  /* 0x99999dfb00047882 */ /* 0x000fe20000000000 */
[----:B------:R-:W-:-:S06]  /*1990*/  UMOV UR5, 0x3f899999 ;  /* 0x3f89999900057882 */ /* 0x000fcc0000000000 */
[----:B------:R-:W-:Y:S01]  /*19a0*/  DFMA R16, R12, R8, UR4 ;  /* 0x000000040c107e2b */ /* 0x000fe20008000008 */
[----:B------:R-:W-:Y:S01]  /*19b0*/  UMOV UR4, 0x55555555 ;  /* 0x5555555500047882 */ /* 0x000fe20000000000 */
[----:B------:R-:W-:-:S06]  /*19c0*/  UMOV UR5, 0x3fb55555 ;  /* 0x3fb5555500057882 */ /* 0x000fcc0000000000 */
[----:B------:R-:W-:-:S08]  /*19d0*/  DFMA R8, R12, R16, UR4 ;  /* 0x000000040c087e2b */ /* 0x000fd00008000010 */
[----:B------:R-:W-:Y:S01]  /*19e0*/  DADD R20, -R8, UR4 ;  /* 0x0000000408147e29 */ /* 0x000fe20008000100 */
[----:B------:R-:W-:Y:S01]  /*19f0*/  UMOV UR4, 0xb9e7b0 ;  /* 0x00b9e7b000047882 */ /* 0x000fe20000000000 */
[----:B------:R-:W-:-:S06]  /*1a00*/  UMOV UR5, 0x3c46a4cb ;  /* 0x3c46a4cb00057882 */ /* 0x000fcc0000000000 */
[----:B------:R-:W-:Y:S02]  /*1a10*/  DFMA R16, R12, R16, R20 ;  /* 0x000000100c10722b */ /* 0x000fe40000000014 */
[C---:B------:R-:W-:Y:S02]  /*1a20*/  DMUL R12, R6.reuse, R10 ;  /* 0x0000000a060c7228 */ /* 0x040fe40000000000 */
[----:B------:R-:W-:-:S04]  /*1a30*/  DFMA R20, R6, R6, -R10 ;  /* 0x000000060614722b */ /* 0x000fc8000000080a */
[----:B------:R-:W-:Y:S01]  /*1a40*/  DADD R16, R16, -UR4 ;  /* 0x8000000410107e29 */ /* 0x000fe20008000000 */
[----:B------:R-:W-:Y:S01]  /*1a50*/  UMOV UR4, 0x0 ;  /* 0x0000000000047882 */ /* 0x000fe20000000000 */
[C---:B------:R-:W-:Y:S01]  /*1a60*/  DFMA R18, R6.reuse, R10, -R12 ;  /* 0x0000000a0612722b */ /* 0x040fe2000000080c */
[----:B------:R-:W-:Y:S01]  /*1a70*/  UMOV UR5, 0x3ff00000 ;  /* 0x3ff0000000057882 */ /* 0x000fe20000000000 */
[----:B------:R-:W-:-:S04]  /*1a80*/  DFMA R20, R6, R22, R20 ;  /* 0x000000160614722b */ /* 0x000fc80000000014 */
[----:B------:R-:W-:Y:S02]  /*1a90*/  DADD R24, R8, R16 ;  /* 0x0000000008187229 */ /* 0x000fe40000000010 */
[----:B------:R-:W-:-:S06]  /*1aa0*/  DFMA R18, R14, R10, R18 ;  /* 0x0000000a0e12722b */ /* 0x000fcc0000000012 */
[----:B------:R-:W-:Y:S02]  /*1ab0*/  DMUL R10, R24, R12 ;  /* 0x0000000c180a7228 */ /* 0x000fe40000000000 */
[----:B------:R-:W-:Y:S02]  /*1ac0*/  DFMA R18, R6, R20, R18 ;  /* 0x000000140612722b */ /* 0x000fe40000000012 */
[----:B------:R-:W-:-:S04]  /*1ad0*/  DADD R20, R8, -R24 ;  /* 0x0000000008147229 */ /* 0x000fc80000000818 */
[----:B------:R-:W-:-:S04]  /*1ae0*/  DFMA R8, R24, R12, -R10 ;  /* 0x0000000c1808722b */ /* 0x000fc8000000080a */
[----:B------:R-:W-:-:S04]  /*1af0*/  DADD R20, R16, R20 ;  /* 0x0000000010147229 */ /* 0x000fc80000000014 */
[----:B------:R-:W-:-:S08]  /*1b00*/  DFMA R8, R24, R18, R8 ;  /* 0x000000121808722b */ /* 0x000fd00000000008 */
[----:B------:R-:W-:-:S08]  /*1b10*/  DFMA R20, R20, R12, R8 ;  /* 0x0000000c1414722b */ /* 0x000fd00000000008 */
[----:B------:R-:W-:-:S08]  /*1b20*/  DADD R12, R10, R20 ;  /* 0x000000000a0c7229 */ /* 0x000fd00000000014 */
[--C-:B------:R-:W-:Y:S02]  /*1b30*/  DADD R8, R6, R12.reuse ;  /* 0x0000000006087229 */ /* 0x100fe4000000000c */
[----:B------:R-:W-:-:S06]  /*1b40*/  DADD R10, R10, -R12 ;  /* 0x000000000a0a7229 */ /* 0x000fcc000000080c */
[----:B------:R-:W-:Y:S02]  /*1b50*/  DADD R6, R6, -R8 ;  /* 0x0000000006067229 */ /* 0x000fe40000000808 */
[----:B------:R-:W-:-:S06]  /*1b60*/  DADD R10, R20, R10 ;  /* 0x00000000140a7229 */ /* 0x000fcc000000000a */
[----:B------:R-:W-:-:S08]  /*1b70*/  DADD R6, R12, R6 ;  /* 0x000000000c067229 */ /* 0x000fd00000000006 */
[----:B------:R-:W-:Y:S01]  /*1b80*/  DADD R6, R10, R6 ;  /* 0x000000000a067229 */ /* 0x000fe20000000006 */
[----:B------:R-:W-:Y:S02]  /*1b90*/  IMAD.MOV.U32 R10, RZ, RZ, -0x105c611 ;  /* 0xfefa39efff0a7424 */ /* 0x000fe400078e00ff */
[----:B------:R-:W-:-:S05]  /*1ba0*/  IMAD.MOV.U32 R11, RZ, RZ, 0x3fe62e42 ;  /* 0x3fe62e42ff0b7424 */ /* 0x000fca00078e00ff */
[----:B------:R-:W-:Y:S01]  /*1bb0*/  DADD R14, R14, R6 ;  /* 0x000000000e0e7229 */ /* 0x000fe20000000006 */
[----:B------:R-:W-:Y:S02]  /*1bc0*/  IMAD.MOV.U32 R6, RZ, RZ, -0x105c611 ;  /* 0xfefa39efff067424 */ /* 0x000fe400078e00ff */
[----:B------:R-:W-:-:S05]  /*1bd0*/  IMAD.MOV.U32 R7, RZ, RZ, 0x3fe62e42 ;  /* 0x3fe62e42ff077424 */ /* 0x000fca00078e00ff */
[----:B------:R-:W-:-:S08]  /*1be0*/  DADD R12, R8, R14 ;  /* 0x00000000080c7229 */ /* 0x000fd0000000000e */
[--C-:B------:R-:W-:Y:S02]  /*1bf0*/  DFMA R10, R10, UR4, R12.reuse ;  /* 0x000000040a0a7c2b */ /* 0x100fe4000800000c */
[----:B------:R-:W-:-:S06]  /*1c00*/  DADD R8, R8, -R12 ;  /* 0x0000000008087229 */ /* 0x000fcc000000080c */
[----:B------:R-:W-:Y:S02]  /*1c10*/  DFMA R16, -R6, 1, R10 ;  /* 0x3ff000000610782b */ /* 0x000fe4000000010a */
[----:B------:R-:W-:Y:S01]  /*1c20*/  DADD R8, R14, R8 ;  /* 0x000000000e087229 */ /* 0x000fe20000000008 */
[----:B------:R-:W-:Y:S01]  /*1c30*/  LOP3.LUT R15, R3, 0xff0fffff, RZ, 0xc0, !PT ;  /* 0xff0fffff030f7812 */ /* 0x000fe200078ec0ff */
[----:B------:R-:W-:-:S04]  /*1c40*/  IMAD.MOV.U32 R14, RZ, RZ, R2 ;  /* 0x000000ffff0e7224 */ /* 0x000fc800078e0002 */
[----:B------:R-:W-:Y:S01]  /*1c50*/  DADD R16, -R12, R16 ;  /* 0x000000000c107229 */ /* 0x000fe20000000110 */
[----:B------:R-:W-:Y:S01]  /*1c60*/  MOV R12, 0x3b39803f ;  /* 0x3b39803f000c7802 */ /* 0x000fe20000000f00 */
[----:B------:R-:W-:-:S06]  /*1c70*/  IMAD.MOV.U32 R13, RZ, RZ, 0x3c7abc9e ;  /* 0x3c7abc9eff0d7424 */ /* 0x000fcc00078e00ff */
[----:B------:R-:W-:-:S08]  /*1c80*/  DADD R8, R8, -R16 ;  /* 0x0000000008087229 */ /* 0x000fd00000000810 */
[----:B------:R-:W-:Y:S01]  /*1c90*/  DFMA R8, R12, UR4, R8 ;  /* 0x000000040c087c2b */ /* 0x000fe20008000008 */
[----:B------:R-:W-:Y:S01]  /*1ca0*/  UMOV UR4, 0x3b39803f ;  /* 0x3b39803f00047882 */ /* 0x000fe20000000000 */
[----:B------:R-:W-:Y:S01]  /*1cb0*/  IMAD.SHL.U32 R12, R3, 0x2, RZ ;  /* 0x00000002030c7824 */ /* 0x000fe200078e00ff */
[----:B------:R-:W-:-:S04]  /*1cc0*/  UMOV UR5, 0x3c7abc9e ;  /* 0x3c7abc9e00057882 */ /* 0x000fc80000000000 */
[----:B------:R-:W-:Y:S01]  /*1cd0*/  ISETP.GT.U32.AND P0, PT, R12, -0x2000001, PT ;  /* 0xfdffffff0c00780c */ /* 0x000fe20003f04070 */
[----:B------:R-:W-:-:S03]  /*1ce0*/  DADD R12, R10, R8 ;  /* 0x000000000a0c7229 */ /* 0x000fc60000000008 */
[----:B------:R-:W-:-:S05]  /*1cf0*/  SEL R15, R15, R3, P0 ;  /* 0x000000030f0f7207 */ /* 0x000fca0000000000 */
[----:B------:R-:W-:Y:S02]  /*1d00*/  DADD R10, R10, -R12 ;  /* 0x000000000a0a7229 */ /* 0x000fe4000000080c */
[----:B------:R-:W-:-:S06]  /*1d10*/  DMUL R2, R12, R14 ;  /* 0x0000000e0c027228 */ /* 0x000fcc0000000000 */
[----:B------:R-:W-:Y:S02]  /*1d20*/  DADD R10, R8, R10 ;  /* 0x00000000080a7229 */ /* 0x000fe4000000000a */
[----:B------:R-:W-:-:S08]  /*1d30*/  DFMA R12, R12, R14, -R2 ;  /* 0x0000000e0c0c722b */ /* 0x000fd00000000802 */
[----:B------:R-:W-:Y:S01]  /*1d40*/  DFMA R12, R10, R14, R12 ;  /* 0x0000000e0a0c722b */ /* 0x000fe2000000000c */
[----:B------:R-:W-:Y:S01]  /*1d50*/  IMAD.MOV.U32 R10, RZ, RZ, 0x652b82fe ;  /* 0x652b82feff0a7424 */ /* 0x000fe200078e00ff */
[----:B------:R-:W-:-:S06]  /*1d60*/  MOV R11, 0x3ff71547 ;  /* 0x3ff71547000b7802 */ /* 0x000fcc0000000f00 */
[----:B------:R-:W-:-:S08]  /*1d70*/  DADD R8, R2, R12 ;  /* 0x0000000002087229 */ /* 0x000fd0000000000c */
[----:B------:R-:W-:Y:S02]  /*1d80*/  DFMA R10, R8, R10, 6.75539944105574400000e+15 ;  /* 0x43380000080a742b */ /* 0x000fe4000000000a */
[----:B------:R-:W-:Y:S01]  /*1d90*/  FSETP.GEU.AND P0, PT, |R9|, 4.1917929649353027344, PT ;  /* 0x4086232b0900780b */ /* 0x000fe20003f0e200 */
[----:B------:R-:W-:-:S05]  /*1da0*/  DADD R2, R2, -R8 ;  /* 0x0000000002027229 */ /* 0x000fca0000000808 */
[----:B------:R-:W-:-:S03]  /*1db0*/  DADD R14, R10, -6.75539944105574400000e+15 ;  /* 0xc33800000a0e7429 */ /* 0x000fc60000000000 */
[----:B------:R-:W-:-:S05]  /*1dc0*/  DADD R12, R12, R2 ;  /* 0x000000000c0c7229 */ /* 0x000fca0000000002 */
[----:B------:R-:W-:-:S08]  /*1dd0*/  DFMA R6, R14, -R6, R8 ;  /* 0x800000060e06722b */ /* 0x000fd00000000008 */
[----:B------:R-:W-:Y:S01]  /*1de0*/  DFMA R6, R14, -UR4, R6 ;  /* 0x800000040e067c2b */ /* 0x000fe20008000006 */
[----:B------:R-:W-:Y:S01]  /*1df0*/  UMOV UR4, 0x69ce2bdf ;  /* 0x69ce2bdf00047882 */ /* 0x000fe20000000000 */
[----:B------:R-:W-:Y:S01]  /*1e00*/  IMAD.MOV.U32 R14, RZ, RZ, -0x35dec16 ;  /* 0xfca213eaff0e7424 */ /* 0x000fe200078e00ff */
[----:B------:R-:W-:Y:S01]  /*1e10*/  UMOV UR5, 0x3e5ade15 ;  /* 0x3e5ade1500057882 */ /* 0x000fe20000000000 */
[----:B------:R-:W-:-:S06]  /*1e20*/  IMAD.MOV.U32 R15, RZ, RZ, 0x3e928af3 ;  /* 0x3e928af3ff0f7424 */ /* 0x000fcc00078e00ff */
[----:B------:R-:W-:Y:S01]  /*1e30*/  DFMA R14, R6, UR4, R14 ;  /* 0x00000004060e7c2b */ /* 0x000fe2000800000e */
[----:B------:R-:W-:Y:S01]  /*1e40*/  UMOV UR4, 0x62401315 ;  /* 0x6240131500047882 */ /* 0x000fe20000000000 */
[----:B------:R-:W-:-:S06]  /*1e50*/  UMOV UR5, 0x3ec71dee ;  /* 0x3ec71dee00057882 */ /* 0x000fcc0000000000 */
[----:B------:R-:W-:Y:S01]  /*1e60*/  DFMA R14, R6, R14, UR4 ;  /* 0x00000004060e7e2b */ /* 0x000fe2000800000e */
        /* <DEDUP_REMOVED lines=20> */
[----:B------:R-:W-:-:S08]  /*1fb0*/  DFMA R14, R6, R14, UR4 ;  /* 0x00000004060e7e2b */ /* 0x000fd0000800000e */
[----:B------:R-:W-:-:S08]  /*1fc0*/  DFMA R14, R6, R14, 1 ;  /* 0x3ff00000060e742b */ /* 0x000fd0000000000e */
[----:B------:R-:W-:-:S10]  /*1fd0*/  DFMA R6, R6, R14, 1 ;  /* 0x3ff000000606742b */ /* 0x000fd4000000000e */
[----:B------:R-:W-:Y:S02]  /*1fe0*/  IMAD R3, R10, 0x100000, R7 ;  /* 0x001000000a037824 */ /* 0x000fe400078e0207 */
[----:B------:R-:W-:Y:S01]  /*1ff0*/  IMAD.MOV.U32 R2, RZ, RZ, R6 ;  /* 0x000000ffff027224 */ /* 0x000fe200078e0006 */
[----:B------:R-:W-:Y:S06]  /*2000*/  @!P0 BRA `(.L_x_52) ;  /* 0x0000000000348947 */ /* 0x000fec0003800000 */
[----:B------:R-:W-:Y:S01]  /*2010*/  FSETP.GEU.AND P1, PT, |R9|, 4.2275390625, PT ;  /* 0x408748000900780b */ /* 0x000fe20003f2e200 */
[C---:B------:R-:W-:Y:S02]  /*2020*/  DADD R2, R8.reuse, +INF ;  /* 0x7ff0000008027429 */ /* 0x040fe40000000000 */
[----:B------:R-:W-:-:S08]  /*2030*/  DSETP.GEU.AND P0, PT, R8, RZ, PT ;  /* 0x000000ff0800722a */ /* 0x000fd00003f0e000 */
[----:B------:R-:W-:Y:S02]  /*2040*/  FSEL R2, R2, RZ, P0 ;  /* 0x000000ff02027208 */ /* 0x000fe40000000000 */
[----:B------:R-:W-:Y:S01]  /*2050*/  FSEL R3, R3, RZ, P0 ;  /* 0x000000ff03037208 */ /* 0x000fe20000000000 */
[----:B------:R-:W-:Y:S06]  /*2060*/  @P1 BRA `(.L_x_52) ;  /* 0x00000000001c1947 */ /* 0x000fec0003800000 */
[----:B------:R-:W-:-:S04]  /*2070*/  LEA.HI R2, R10, R10, RZ, 0x1 ;  /* 0x0000000a0a027211 */ /* 0x000fc800078f08ff */
[----:B------:R-:W-:-:S04]  /*2080*/  SHF.R.S32.HI R3, RZ, 0x1, R2 ;  /* 0x00000001ff037819 */ /* 0x000fc80000011402 */
[----:B------:R-:W-:Y:S01]  /*2090*/  IADD3 R2, PT, PT, R10, -R3, RZ ;  /* 0x800000030a027210 */ /* 0x000fe20007ffe0ff */
[----:B------:R-:W-:-:S03]  /*20a0*/  IMAD R7, R3, 0x100000, R7 ;  /* 0x0010000003077824 */ /* 0x000fc600078e0207 */
[----:B------:R-:W-:Y:S01]  /*20b0*/  LEA R3, R2, 0x3ff00000, 0x14 ;  /* 0x3ff0000002037811 */ /* 0x000fe200078ea0ff */
[----:B------:R-:W-:-:S06]  /*20c0*/  IMAD.MOV.U32 R2, RZ, RZ, RZ ;  /* 0x000000ffff027224 */ /* 0x000fcc00078e00ff */
[----:B------:R-:W-:-:S11]  /*20d0*/  DMUL R2, R6, R2 ;  /* 0x0000000206027228 */ /* 0x000fd60000000000 */
.L_x_52:
[----:B------:R-:W-:Y:S01]  /*20e0*/  DFMA R12, R12, R2, R2 ;  /* 0x000000020c0c722b */ /* 0x000fe20000000002 */
[----:B------:R-:W-:Y:S01]  /*20f0*/  IMAD.MOV.U32 R29, RZ, RZ, 0x0 ;  /* 0x00000000ff1d7424 */ /* 0x000fe200078e00ff */
[----:B------:R-:W-:-:S08]  /*2100*/  DSETP.NEU.AND P0, PT, |R2|, +INF , PT ;  /* 0x7ff000000200742a */ /* 0x000fd00003f0d200 */
[----:B------:R-:W-:Y:S02]  /*2110*/  FSEL R6, R2, R12, !P0 ;  /* 0x0000000c02067208 */ /* 0x000fe40004000000 */
[----:B------:R-:W-:Y:S01]  /*2120*/  FSEL R2, R3, R13, !P0 ;  /* 0x0000000d03027208 */ /* 0x000fe20004000000 */
[----:B------:R-:W-:Y:S06]  /*2130*/  RET.REL.NODEC R28 `(_Z4PoolPPfS0_iii) ;  /* 0xffffffdc1cb07950 */ /* 0x000fec0003c3ffff */
.L_x_53:
        /* <DEDUP_REMOVED lines=12> */
.L_x_59:


//--------------------- .text._Z4tanhPPfS0_       --------------------------
	.section	.text._Z4tanhPPfS0_,"ax",@progbits
	.align	128
        .global         _Z4tanhPPfS0_
        .type           _Z4tanhPPfS0_,@function
        .size           _Z4tanhPPfS0_,(.L_x_63 - _Z4tanhPPfS0_)
        .other          _Z4tanhPPfS0_,@"STO_CUDA_ENTRY STV_DEFAULT"
_Z4tanhPPfS0_:
.text._Z4tanhPPfS0_:
[----:B------:R-:W-:Y:S01]  /*0000*/  LDC R1, c[0x0][0x37c] ;  /* 0x0000df00ff017b82 */ /* 0x000fe20000000800 */
[----:B------:R-:W0:Y:S07]  /*0010*/  S2R R0, SR_TID.X ;  /* 0x0000000000007919 */ /* 0x000e2e0000002100 */
[----:B------:R-:W0:Y:S01]  /*0020*/  S2UR UR6, SR_CTAID.X ;  /* 0x00000000000679c3 */ /* 0x000e220000002500 */
[----:B------:R-:W1:Y:S07]  /*0030*/  LDCU.64 UR4, c[0x0][0x358] ;  /* 0x00006b00ff0477ac */ /* 0x000e6e0008000a00 */
[----:B------:R-:W0:Y:S08]  /*0040*/  LDC R9, c[0x0][0x360] ;  /* 0x0000d800ff097b82 */ /* 0x000e300000000800 */
[----:B------:R-:W2:Y:S08]  /*0050*/  LDC.64 R4, c[0x0][0x380] ;  /* 0x0000e000ff047b82 */ /* 0x000eb00000000a00 */
[----:B------:R-:W3:Y:S01]  /*0060*/  LDC.64 R2, c[0x0][0x388] ;  /* 0x0000e200ff027b82 */ /* 0x000ee20000000a00 */
[----:B0-----:R-:W-:-:S04]  /*0070*/  IMAD R9, R9, UR6, R0 ;  /* 0x0000000609097c24 */ /* 0x001fc8000f8e0200 */
[----:B--2---:R-:W-:-:S06]  /*0080*/  IMAD.WIDE R4, R9, 0x8, R4 ;  /* 0x0000000809047825 */ /* 0x004fcc00078e0204 */
[----:B-1----:R-:W2:Y:S01]  /*0090*/  LDG.E.64 R4, desc[UR4][R4.64] ;  /* 0x0000000404047981 */ /* 0x002ea2000c1e1b00 */
[----:B------:R-:W0:Y:S01]  /*00a0*/  S2UR UR6, SR_CTAID.Y ;  /* 0x00000000000679c3 */ /* 0x000e220000002600 */
[----:B------:R-:W0:Y:S07]  /*00b0*/  S2R R0, SR_TID.Y ;  /* 0x0000000000007919 */ /* 0x000e2e0000002200 */
[----:B------:R-:W0:Y:S02]  /*00c0*/  LDC R11, c[0x0][0x364] ;  /* 0x0000d900ff0b7b82 */ /* 0x000e240000000800 */
[----:B0-----:R-:W-:-:S02]  /*00d0*/  IMAD R11, R11, UR6, R0 ;  /* 0x000000060b0b7c24 */ /* 0x001fc4000f8e0200 */
[----:B---3--:R-:W-:-:S06]  /*00e0*/  IMAD.WIDE R2, R9, 0x8, R2 ;  /* 0x0000000809027825 */ /* 0x008fcc00078e0202 */
[----:B------:R-:W3:Y:S01]  /*00f0*/  LDG.E.64 R2, desc[UR4][R2.64] ;  /* 0x0000000402027981 */ /* 0x000ee2000c1e1b00 */
[----:B--2---:R-:W-:-:S06]  /*0100*/  IMAD.WIDE.U32 R6, R11, 0x4, R4 ;  /* 0x000000040b067825 */ /* 0x004fcc00078e0004 */
[----:B------:R-:W2:Y:S01]  /*0110*/  LDG.E R6, desc[UR4][R6.64] ;  /* 0x0000000406067981 */ /* 0x000ea2000c1e1900 */
[----:B------:R-:W-:Y:S01]  /*0120*/  MOV R8, 0x3c80f082 ;  /* 0x3c80f08200087802 */ /* 0x000fe20000000f00 */
[----:B------:R-:W-:Y:S02]  /*0130*/  HFMA2 R5, -RZ, RZ, 1.875, 0 ;  /* 0x3f800000ff057431 */ /* 0x000fe400000001ff */
[----:B---3--:R-:W-:-:S04]  /*0140*/  IMAD.WIDE.U32 R2, R11, 0x4, R2 ;  /* 0x000000040b027825 */ /* 0x008fc800078e0002 */
[----:B--2---:R-:W-:-:S06]  /*0150*/  FMUL R0, |R6|, 2.8853900432586669922 ;  /* 0x4038aa3b06007820 */ /* 0x004fcc0000400200 */
[----:B------:R-:W0:Y:S01]  /*0160*/  MUFU.EX2 R0, R0 ;  /* 0x0000000000007308 */ /* 0x000e220000000800 */
[----:B------:R-:W-:Y:S01]  /*0170*/  FMUL R9, R6, R6 ;  /* 0x0000000606097220 */ /* 0x000fe20000400000 */
[----:B0-----:R-:W-:-:S06]  /*0180*/  FADD R4, R0, 1 ;  /* 0x3f80000000047421 */ /* 0x001fcc0000000000 */
[----:B------:R-:W0:Y:S01]  /*0190*/  MUFU.RCP R4, R4 ;  /* 0x0000000400047308 */ /* 0x000e220000001000 */
[----:B------:R-:W-:Y:S01]  /*01a0*/  FFMA R8, R9, R8, -0.052303962409496307373 ;  /* 0xbd563cae09087423 */ /* 0x000fe20000000008 */
[----:B------:R-:W-:-:S03]  /*01b0*/  FSETP.GE.AND P1, PT, |R6|, 0.60000002384185791016, PT ;  /* 0x3f19999a0600780b */ /* 0x000fc60003f26200 */
[----:B------:R-:W-:Y:S01]  /*01c0*/  FFMA R8, R9, R8, 0.1331529766321182251 ;  /* 0x3e08594109087423 */ /* 0x000fe20000000008 */
[----:B------:R-:W-:-:S03]  /*01d0*/  FSETP.GE.AND P0, PT, |R6|, 9.010913848876953125, PT ;  /* 0x41102cb40600780b */ /* 0x000fc60003f06200 */
[----:B------:R-:W-:Y:S01]  /*01e0*/  FFMA R0, R9, R8, -0.33332768082618713379 ;  /* 0xbeaaa9ed09007423 */ /* 0x000fe20000000008 */
[----:B0-----:R-:W-:-:S03]  /*01f0*/  FFMA R5, R4, -2, R5 ;  /* 0xc000000004057823 */ /* 0x001fc60000000005 */
[----:B------:R-:W-:Y:S02]  /*0200*/  FFMA R9, R9, R0, RZ ;  /* 0x0000000009097223 */ /* 0x000fe400000000ff */
[----:B------:R-:W-:-:S04]  /*0210*/  FSEL R5, R5, 1, !P0 ;  /* 0x3f80000005057808 */ /* 0x000fc80004000000 */
[--C-:B------:R-:W-:Y:S01]  /*0220*/  LOP3.LUT R5, R5, 0x80000000, R6.reuse, 0xb8, !PT ;  /* 0x8000000005057812 */ /* 0x100fe200078eb806 */
[----:B------:R-:W-:-:S05]  /*0230*/  @!P1 FFMA R5, R6, R9, R6 ;  /* 0x0000000906059223 */ /* 0x000fca0000000006 */
[----:B------:R-:W-:Y:S01]  /*0240*/  STG.E desc[UR4][R2.64], R5 ;  /* 0x0000000502007986 */ /* 0x000fe2000c101904 */
[----:B------:R-:W-:Y:S05]  /*0250*/  EXIT ;  /* 0x000000000000794d */ /* 0x000fea0003800000 */
.L_x_54:
        /* <DEDUP_REMOVED lines=10> */
.L_x_63:


//--------------------- .text._Z4reLUPPfS0_       --------------------------
	.section	.text._Z4reLUPPfS0_,"ax",@progbits
	.align	128
        .global         _Z4reLUPPfS0_
        .type           _Z4reLUPPfS0_,@function
        .size           _Z4reLUPPfS0_,(.L_x_64 - _Z4reLUPPfS0_)
        .other          _Z4reLUPPfS0_,@"STO_CUDA_ENTRY STV_DEFAULT"
_Z4reLUPPfS0_:
.text._Z4reLUPPfS0_:
        /* <DEDUP_REMOVED lines=11> */
[----:B---3--:R-:W-:Y:S01]  /*00b0*/  IMAD.WIDE R6, R5, 0x8, R6 ;  /* 0x0000000805067825 */ /* 0x008fe200078e0206 */
[----:B------:R-:W0:Y:S05]  /*00c0*/  S2R R0, SR_TID.Y ;  /* 0x0000000000007919 */ /* 0x000e2a0000002200 */
[----:B------:R-:W3:Y:S01]  /*00d0*/  LDG.E.64 R6, desc[UR4][R6.64] ;  /* 0x0000000406067981 */ /* 0x000ee2000c1e1b00 */
[----:B------:R-:W0:Y:S02]  /*00e0*/  LDC R9, c[0x0][0x364] ;  /* 0x0000d900ff097b82 */ /* 0x000e240000000800 */
[----:B0-----:R-:W-:-:S04]  /*00f0*/  IMAD R9, R9, UR6, R0 ;  /* 0x0000000609097c24 */ /* 0x001fc8000f8e0200 */
[----:B--2---:R-:W-:-:S06]  /*0100*/  IMAD.WIDE.U32 R4, R9, 0x4, R2 ;  /* 0x0000000409047825 */ /* 0x004fcc00078e0002 */
[----:B------:R-:W2:Y:S01]  /*0110*/  LDG.E R4, desc[UR4][R4.64] ;  /* 0x0000000404047981 */ /* 0x000ea2000c1e1900 */
[----:B---3--:R-:W-:Y:S01]  /*0120*/  IMAD.WIDE.U32 R8, R9, 0x4, R6 ;  /* 0x0000000409087825 */ /* 0x008fe200078e0006 */
[----:B--2---:R-:W-:-:S05]  /*0130*/  FMNMX R3, RZ, R4, !PT ;  /* 0x00000004ff037209 */ /* 0x004fca0007800000 */
[----:B------:R-:W-:Y:S01]  /*0140*/  STG.E desc[UR4][R8.64], R3 ;  /* 0x0000000308007986 */ /* 0x000fe2000c101904 */
[----:B------:R-:W-:Y:S05]  /*0150*/  EXIT ;  /* 0x000000000000794d */ /* 0x000fea0003800000 */
.L_x_55:
        /* <DEDUP_REMOVED lines=10> */
.L_x_64:


//--------------------- .nv.shared._Z7softmaxPfS_ --------------------------
	.section	.nv.shared._Z7softmaxPfS_,"aw",@nobits
	.sectionflags	@""
	.align	4
.nv.shared._Z7softmaxPfS_:
	.zero		1028


//--------------------- .nv.shared.reserved.0     --------------------------
	.section	.nv.shared.reserved.0,"aw",@nobits
	.weak		__nv_reservedSMEM_offset_0_alias
	.size		__nv_reservedSMEM_offset_0_alias, 0, 64
	.other		__nv_reservedSMEM_offset_0_alias,@"STO_CUDA_RESERVED_SHARED STV_DEFAULT"
__nv_reservedSMEM_offset_0_alias:
	.zero		0
	.zero		64


//--------------------- .nv.constant0._Z7softmaxPfS_ --------------------------
	.section	.nv.constant0._Z7softmaxPfS_,"a",@progbits
	.sectionflags	@""
	.align	4
.nv.constant0._Z7softmaxPfS_:
	.zero		912


//--------------------- .nv.constant0._Z7sigmoidPfS_ --------------------------
	.section	.nv.constant0._Z7sigmoidPfS_,"a",@progbits
	.sectionflags	@""
	.align	4
.nv.constant0._Z7sigmoidPfS_:
	.zero		912


//--------------------- .nv.constant0._Z4PoolPPfS0_iii --------------------------
	.section	.nv.constant0._Z4PoolPPfS0_iii,"a",@progbits
	.sectionflags	@""
	.align	4
.nv.constant0._Z4PoolPPfS0_iii:
	.zero		924


//--------------------- .nv.constant0._Z4tanhPPfS0_ --------------------------
	.section	.nv.constant0._Z4tanhPPfS0_,"a",@progbits
	.sectionflags	@""
	.align	4
.nv.constant0._Z4tanhPPfS0_:
	.zero		912


//--------------------- .nv.constant0._Z4reLUPPfS0_ --------------------------
	.section	.nv.constant0._Z4reLUPPfS0_,"a",@progbits
	.sectionflags	@""
	.align	4
.nv.constant0._Z4reLUPPfS0_:
	.zero		912


//--------------------- SYMBOLS --------------------------

	.type		.nv.reservedSmem.offset0,@object
	.size		.nv.reservedSmem.offset0,0x4
	.type		.nv.reservedSmem.cap,@object
	.size		.nv.reservedSmem.cap,0x4
